//
// Generated by NVIDIA NVVM Compiler
//
// Compiler Build ID: CL-36424714
// Cuda compilation tools, release 13.0, V13.0.88
// Based on NVVM 20.0.0
//

.version 9.0
.target sm_100
.address_size 64

	// .globl	_Z12setup_kernelP17curandStateXORWOW
.global .align 4 .b8 precalc_xorwow_matrix[102400];
.global .align 4 .b8 precalc_xorwow_offset_matrix[102400];
.global .align 4 .b8 mrg32k3aM1[2304];
.global .align 4 .b8 mrg32k3aM2[2304];
.global .align 4 .b8 mrg32k3aM1SubSeq[2016];
.global .align 4 .b8 mrg32k3aM2SubSeq[2016];
.global .align 4 .b8 mrg32k3aM1Seq[2304];
.global .align 4 .b8 mrg32k3aM2Seq[2304];
.const .align 8 .b8 __cr_lgamma_table[72];

.visible .entry _Z12setup_kernelP17curandStateXORWOW(
	.param .u64 .ptr .align 1 _Z12setup_kernelP17curandStateXORWOW_param_0
)
{
	.reg .pred 	%p<24>;
	.reg .b32 	%r<412>;
	.reg .b64 	%rd<18>;

	ld.param.u64 	%rd8, [_Z12setup_kernelP17curandStateXORWOW_param_0];
	cvta.to.global.u64 	%rd9, %rd8;
	mov.u32 	%r182, %ctaid.y;
	mov.u32 	%r183, %ntid.y;
	mov.u32 	%r184, %tid.y;
	mad.lo.s32 	%r185, %r182, %r183, %r184;
	mov.u32 	%r186, %ctaid.x;
	mov.u32 	%r187, %ntid.x;
	mov.u32 	%r188, %tid.x;
	mov.u32 	%r189, %nctaid.x;
	mad.lo.s32 	%r190, %r185, %r189, %r186;
	mad.lo.s32 	%r191, %r190, %r187, %r188;
	cvt.s64.s32 	%rd17, %r191;
	mul.wide.s32 	%rd10, %r191, 48;
	add.s64 	%rd2, %rd9, %rd10;
	mov.b32 	%r192, 416367669;
	mov.b32 	%r193, -345222344;
	st.global.v2.u32 	[%rd2], {%r193, %r192};
	mov.b32 	%r194, -123459836;
	mov.b32 	%r195, 82780869;
	st.global.v2.u32 	[%rd2+8], {%r195, %r194};
	mov.b32 	%r196, 298694201;
	mov.b32 	%r197, -589760388;
	st.global.v2.u32 	[%rd2+16], {%r197, %r196};
	setp.eq.s32 	%p1, %r191, 0;
	@%p1 bra 	$L__BB0_42;
	mov.b32 	%r318, 0;
	mov.u64 	%rd12, precalc_xorwow_matrix;
$L__BB0_2:
	and.b64  	%rd4, %rd17, 3;
	setp.eq.s64 	%p2, %rd4, 0;
	@%p2 bra 	$L__BB0_41;
	mul.wide.u32 	%rd11, %r318, 3200;
	add.s64 	%rd5, %rd12, %rd11;
	cvt.u32.u64 	%r2, %rd4;
	mov.b32 	%r319, 0;
$L__BB0_4:
	mov.b32 	%r332, 0;
	mov.u32 	%r333, %r332;
	mov.u32 	%r334, %r332;
	mov.u32 	%r335, %r332;
	mov.u32 	%r336, %r332;
	mov.u32 	%r325, %r332;
$L__BB0_5:
	mul.wide.u32 	%rd13, %r325, 4;
	add.s64 	%rd14, %rd2, %rd13;
	ld.global.u32 	%r10, [%rd14+4];
	shl.b32 	%r11, %r325, 5;
	mov.b32 	%r331, 0;
$L__BB0_6:
	.pragma "nounroll";
	shr.u32 	%r202, %r10, %r331;
	and.b32  	%r203, %r202, 1;
	setp.eq.b32 	%p3, %r203, 1;
	not.pred 	%p4, %p3;
	add.s32 	%r204, %r11, %r331;
	mul.lo.s32 	%r205, %r204, 5;
	mul.wide.u32 	%rd15, %r205, 4;
	add.s64 	%rd6, %rd5, %rd15;
	@%p4 bra 	$L__BB0_8;
	ld.global.u32 	%r206, [%rd6];
	xor.b32  	%r336, %r336, %r206;
	ld.global.u32 	%r207, [%rd6+4];
	xor.b32  	%r335, %r335, %r207;
	ld.global.u32 	%r208, [%rd6+8];
	xor.b32  	%r334, %r334, %r208;
	ld.global.u32 	%r209, [%rd6+12];
	xor.b32  	%r333, %r333, %r209;
	ld.global.u32 	%r210, [%rd6+16];
	xor.b32  	%r332, %r332, %r210;
$L__BB0_8:
	and.b32  	%r212, %r202, 2;
	setp.eq.s32 	%p5, %r212, 0;
	@%p5 bra 	$L__BB0_10;
	ld.global.u32 	%r213, [%rd6+20];
	xor.b32  	%r336, %r336, %r213;
	ld.global.u32 	%r214, [%rd6+24];
	xor.b32  	%r335, %r335, %r214;
	ld.global.u32 	%r215, [%rd6+28];
	xor.b32  	%r334, %r334, %r215;
	ld.global.u32 	%r216, [%rd6+32];
	xor.b32  	%r333, %r333, %r216;
	ld.global.u32 	%r217, [%rd6+36];
	xor.b32  	%r332, %r332, %r217;
$L__BB0_10:
	and.b32  	%r219, %r202, 4;
	setp.eq.s32 	%p6, %r219, 0;
	@%p6 bra 	$L__BB0_12;
	ld.global.u32 	%r220, [%rd6+40];
	xor.b32  	%r336, %r336, %r220;
	ld.global.u32 	%r221, [%rd6+44];
	xor.b32  	%r335, %r335, %r221;
	ld.global.u32 	%r222, [%rd6+48];
	xor.b32  	%r334, %r334, %r222;
	ld.global.u32 	%r223, [%rd6+52];
	xor.b32  	%r333, %r333, %r223;
	ld.global.u32 	%r224, [%rd6+56];
	xor.b32  	%r332, %r332, %r224;
$L__BB0_12:
	and.b32  	%r226, %r202, 8;
	setp.eq.s32 	%p7, %r226, 0;
	@%p7 bra 	$L__BB0_14;
	ld.global.u32 	%r227, [%rd6+60];
	xor.b32  	%r336, %r336, %r227;
	ld.global.u32 	%r228, [%rd6+64];
	xor.b32  	%r335, %r335, %r228;
	ld.global.u32 	%r229, [%rd6+68];
	xor.b32  	%r334, %r334, %r229;
	ld.global.u32 	%r230, [%rd6+72];
	xor.b32  	%r333, %r333, %r230;
	ld.global.u32 	%r231, [%rd6+76];
	xor.b32  	%r332, %r332, %r231;
$L__BB0_14:
	and.b32  	%r233, %r202, 16;
	setp.eq.s32 	%p8, %r233, 0;
	@%p8 bra 	$L__BB0_16;
	ld.global.u32 	%r234, [%rd6+80];
	xor.b32  	%r336, %r336, %r234;
	ld.global.u32 	%r235, [%rd6+84];
	xor.b32  	%r335, %r335, %r235;
	ld.global.u32 	%r236, [%rd6+88];
	xor.b32  	%r334, %r334, %r236;
	ld.global.u32 	%r237, [%rd6+92];
	xor.b32  	%r333, %r333, %r237;
	ld.global.u32 	%r238, [%rd6+96];
	xor.b32  	%r332, %r332, %r238;
$L__BB0_16:
	and.b32  	%r240, %r202, 32;
	setp.eq.s32 	%p9, %r240, 0;
	@%p9 bra 	$L__BB0_18;
	ld.global.u32 	%r241, [%rd6+100];
	xor.b32  	%r336, %r336, %r241;
	ld.global.u32 	%r242, [%rd6+104];
	xor.b32  	%r335, %r335, %r242;
	ld.global.u32 	%r243, [%rd6+108];
	xor.b32  	%r334, %r334, %r243;
	ld.global.u32 	%r244, [%rd6+112];
	xor.b32  	%r333, %r333, %r244;
	ld.global.u32 	%r245, [%rd6+116];
	xor.b32  	%r332, %r332, %r245;
$L__BB0_18:
	and.b32  	%r247, %r202, 64;
	setp.eq.s32 	%p10, %r247, 0;
	@%p10 bra 	$L__BB0_20;
	ld.global.u32 	%r248, [%rd6+120];
	xor.b32  	%r336, %r336, %r248;
	ld.global.u32 	%r249, [%rd6+124];
	xor.b32  	%r335, %r335, %r249;
	ld.global.u32 	%r250, [%rd6+128];
	xor.b32  	%r334, %r334, %r250;
	ld.global.u32 	%r251, [%rd6+132];
	xor.b32  	%r333, %r333, %r251;
	ld.global.u32 	%r252, [%rd6+136];
	xor.b32  	%r332, %r332, %r252;
$L__BB0_20:
	and.b32  	%r254, %r202, 128;
	setp.eq.s32 	%p11, %r254, 0;
	@%p11 bra 	$L__BB0_22;
	ld.global.u32 	%r255, [%rd6+140];
	xor.b32  	%r336, %r336, %r255;
	ld.global.u32 	%r256, [%rd6+144];
	xor.b32  	%r335, %r335, %r256;
	ld.global.u32 	%r257, [%rd6+148];
	xor.b32  	%r334, %r334, %r257;
	ld.global.u32 	%r258, [%rd6+152];
	xor.b32  	%r333, %r333, %r258;
	ld.global.u32 	%r259, [%rd6+156];
	xor.b32  	%r332, %r332, %r259;
$L__BB0_22:
	and.b32  	%r261, %r202, 256;
	setp.eq.s32 	%p12, %r261, 0;
	@%p12 bra 	$L__BB0_24;
	ld.global.u32 	%r262, [%rd6+160];
	xor.b32  	%r336, %r336, %r262;
	ld.global.u32 	%r263, [%rd6+164];
	xor.b32  	%r335, %r335, %r263;
	ld.global.u32 	%r264, [%rd6+168];
	xor.b32  	%r334, %r334, %r264;
	ld.global.u32 	%r265, [%rd6+172];
	xor.b32  	%r333, %r333, %r265;
	ld.global.u32 	%r266, [%rd6+176];
	xor.b32  	%r332, %r332, %r266;
$L__BB0_24:
	and.b32  	%r268, %r202, 512;
	setp.eq.s32 	%p13, %r268, 0;
	@%p13 bra 	$L__BB0_26;
	ld.global.u32 	%r269, [%rd6+180];
	xor.b32  	%r336, %r336, %r269;
	ld.global.u32 	%r270, [%rd6+184];
	xor.b32  	%r335, %r335, %r270;
	ld.global.u32 	%r271, [%rd6+188];
	xor.b32  	%r334, %r334, %r271;
	ld.global.u32 	%r272, [%rd6+192];
	xor.b32  	%r333, %r333, %r272;
	ld.global.u32 	%r273, [%rd6+196];
	xor.b32  	%r332, %r332, %r273;
$L__BB0_26:
	and.b32  	%r275, %r202, 1024;
	setp.eq.s32 	%p14, %r275, 0;
	@%p14 bra 	$L__BB0_28;
	ld.global.u32 	%r276, [%rd6+200];
	xor.b32  	%r336, %r336, %r276;
	ld.global.u32 	%r277, [%rd6+204];
	xor.b32  	%r335, %r335, %r277;
	ld.global.u32 	%r278, [%rd6+208];
	xor.b32  	%r334, %r334, %r278;
	ld.global.u32 	%r279, [%rd6+212];
	xor.b32  	%r333, %r333, %r279;
	ld.global.u32 	%r280, [%rd6+216];
	xor.b32  	%r332, %r332, %r280;
$L__BB0_28:
	and.b32  	%r282, %r202, 2048;
	setp.eq.s32 	%p15, %r282, 0;
	@%p15 bra 	$L__BB0_30;
	ld.global.u32 	%r283, [%rd6+220];
	xor.b32  	%r336, %r336, %r283;
	ld.global.u32 	%r284, [%rd6+224];
	xor.b32  	%r335, %r335, %r284;
	ld.global.u32 	%r285, [%rd6+228];
	xor.b32  	%r334, %r334, %r285;
	ld.global.u32 	%r286, [%rd6+232];
	xor.b32  	%r333, %r333, %r286;
	ld.global.u32 	%r287, [%rd6+236];
	xor.b32  	%r332, %r332, %r287;
$L__BB0_30:
	and.b32  	%r289, %r202, 4096;
	setp.eq.s32 	%p16, %r289, 0;
	@%p16 bra 	$L__BB0_32;
	ld.global.u32 	%r290, [%rd6+240];
	xor.b32  	%r336, %r336, %r290;
	ld.global.u32 	%r291, [%rd6+244];
	xor.b32  	%r335, %r335, %r291;
	ld.global.u32 	%r292, [%rd6+248];
	xor.b32  	%r334, %r334, %r292;
	ld.global.u32 	%r293, [%rd6+252];
	xor.b32  	%r333, %r333, %r293;
	ld.global.u32 	%r294, [%rd6+256];
	xor.b32  	%r332, %r332, %r294;
$L__BB0_32:
	and.b32  	%r296, %r202, 8192;
	setp.eq.s32 	%p17, %r296, 0;
	@%p17 bra 	$L__BB0_34;
	ld.global.u32 	%r297, [%rd6+260];
	xor.b32  	%r336, %r336, %r297;
	ld.global.u32 	%r298, [%rd6+264];
	xor.b32  	%r335, %r335, %r298;
	ld.global.u32 	%r299, [%rd6+268];
	xor.b32  	%r334, %r334, %r299;
	ld.global.u32 	%r300, [%rd6+272];
	xor.b32  	%r333, %r333, %r300;
	ld.global.u32 	%r301, [%rd6+276];
	xor.b32  	%r332, %r332, %r301;
$L__BB0_34:
	and.b32  	%r303, %r202, 16384;
	setp.eq.s32 	%p18, %r303, 0;
	@%p18 bra 	$L__BB0_36;
	ld.global.u32 	%r304, [%rd6+280];
	xor.b32  	%r336, %r336, %r304;
	ld.global.u32 	%r305, [%rd6+284];
	xor.b32  	%r335, %r335, %r305;
	ld.global.u32 	%r306, [%rd6+288];
	xor.b32  	%r334, %r334, %r306;
	ld.global.u32 	%r307, [%rd6+292];
	xor.b32  	%r333, %r333, %r307;
	ld.global.u32 	%r308, [%rd6+296];
	xor.b32  	%r332, %r332, %r308;
$L__BB0_36:
	and.b32  	%r310, %r202, 32768;
	setp.eq.s32 	%p19, %r310, 0;
	@%p19 bra 	$L__BB0_38;
	ld.global.u32 	%r311, [%rd6+300];
	xor.b32  	%r336, %r336, %r311;
	ld.global.u32 	%r312, [%rd6+304];
	xor.b32  	%r335, %r335, %r312;
	ld.global.u32 	%r313, [%rd6+308];
	xor.b32  	%r334, %r334, %r313;
	ld.global.u32 	%r314, [%rd6+312];
	xor.b32  	%r333, %r333, %r314;
	ld.global.u32 	%r315, [%rd6+316];
	xor.b32  	%r332, %r332, %r315;
$L__BB0_38:
	add.s32 	%r331, %r331, 16;
	setp.ne.s32 	%p20, %r331, 32;
	@%p20 bra 	$L__BB0_6;
	mad.lo.s32 	%r316, %r325, -31, %r11;
	add.s32 	%r325, %r316, 1;
	setp.ne.s32 	%p21, %r325, 5;
	@%p21 bra 	$L__BB0_5;
	st.global.u32 	[%rd2+4], %r336;
	st.global.u32 	[%rd2+8], %r335;
	st.global.u32 	[%rd2+12], %r334;
	st.global.u32 	[%rd2+16], %r333;
	st.global.u32 	[%rd2+20], %r332;
	add.s32 	%r319, %r319, 1;
	setp.lt.u32 	%p22, %r319, %r2;
	@%p22 bra 	$L__BB0_4;
$L__BB0_41:
	shr.u64 	%rd7, %rd17, 2;
	add.s32 	%r318, %r318, 1;
	setp.gt.u64 	%p23, %rd17, 3;
	mov.u64 	%rd17, %rd7;
	@%p23 bra 	$L__BB0_2;
$L__BB0_42:
	mov.b32 	%r317, 0;
	st.global.v2.u32 	[%rd2+24], {%r317, %r317};
	st.global.u32 	[%rd2+32], %r317;
	mov.b64 	%rd16, 0;
	st.global.u64 	[%rd2+40], %rd16;
	ret;

}
	// .globl	_Z6updatePsS_P17curandStateXORWOW
.visible .entry _Z6updatePsS_P17curandStateXORWOW(
	.param .u64 .ptr .align 1 _Z6updatePsS_P17curandStateXORWOW_param_0,
	.param .u64 .ptr .align 1 _Z6updatePsS_P17curandStateXORWOW_param_1,
	.param .u64 .ptr .align 1 _Z6updatePsS_P17curandStateXORWOW_param_2
)
{
	.reg .pred 	%p<14>;
	.reg .b16 	%rs<29>;
	.reg .b32 	%r<59>;
	.reg .b64 	%rd<30>;

	ld.param.u64 	%rd3, [_Z6updatePsS_P17curandStateXORWOW_param_0];
	ld.param.u64 	%rd2, [_Z6updatePsS_P17curandStateXORWOW_param_1];
	ld.param.u64 	%rd4, [_Z6updatePsS_P17curandStateXORWOW_param_2];
	cvta.to.global.u64 	%rd5, %rd3;
	cvta.to.global.u64 	%rd6, %rd4;
	mov.u32 	%r3, %ctaid.y;
	mov.u32 	%r4, %ntid.y;
	mov.u32 	%r5, %tid.y;
	mad.lo.s32 	%r6, %r3, %r4, %r5;
	mov.u32 	%r7, %ctaid.x;
	mov.u32 	%r8, %ntid.x;
	mov.u32 	%r9, %tid.x;
	mad.lo.s32 	%r10, %r7, %r8, %r9;
	mov.u32 	%r11, %nctaid.x;
	mul.lo.s32 	%r12, %r8, %r11;
	mad.lo.s32 	%r13, %r6, %r12, %r10;
	cvt.u64.u32 	%rd7, %r13;
	cvt.s64.s16 	%rd1, %rd7;
	mad.lo.s64 	%rd8, %rd1, 48, %rd6;
	ld.global.v2.u32 	{%r14, %r15}, [%rd8];
	shr.u32 	%r16, %r15, 2;
	xor.b32  	%r17, %r16, %r15;
	ld.global.v2.u32 	{%r18, %r19}, [%rd8+8];
	ld.global.v2.u32 	{%r20, %r21}, [%rd8+16];
	st.global.v2.u32 	[%rd8+8], {%r19, %r20};
	shl.b32 	%r22, %r21, 4;
	shl.b32 	%r23, %r17, 1;
	xor.b32  	%r24, %r23, %r22;
	xor.b32  	%r25, %r24, %r17;
	xor.b32  	%r26, %r25, %r21;
	st.global.v2.u32 	[%rd8+16], {%r21, %r26};
	add.s32 	%r27, %r14, 362437;
	st.global.v2.u32 	[%rd8], {%r27, %r18};
	add.s32 	%r28, %r26, %r27;
	mul.hi.s32 	%r29, %r28, 458129845;
	shr.u32 	%r30, %r29, 31;
	shr.s32 	%r31, %r29, 5;
	add.s32 	%r32, %r31, %r30;
	mul.lo.s32 	%r33, %r32, 300;
	sub.s32 	%r1, %r28, %r33;
	shl.b64 	%rd9, %rd1, 1;
	add.s64 	%rd10, %rd5, %rd9;
	ld.global.u16 	%rs1, [%rd10];
	cvt.s32.s16 	%r34, %r10;
	add.s32 	%r35, %r34, -1;
	cvt.s32.s16 	%r36, %r12;
	rem.s32 	%r37, %r35, %r36;
	cvt.s32.s16 	%r38, %r6;
	mul.lo.s32 	%r39, %r38, %r36;
	add.s32 	%r40, %r37, %r39;
	mul.wide.s32 	%rd11, %r40, 2;
	add.s64 	%rd12, %rd5, %rd11;
	ld.global.u16 	%rs8, [%rd12];
	add.s32 	%r41, %r34, 1;
	rem.s32 	%r42, %r41, %r36;
	add.s32 	%r43, %r42, %r39;
	mul.wide.s32 	%rd13, %r43, 2;
	add.s64 	%rd14, %rd5, %rd13;
	ld.global.u16 	%rs9, [%rd14];
	add.s16 	%rs10, %rs9, %rs8;
	add.s32 	%r44, %r38, -1;
	rem.s32 	%r45, %r44, %r36;
	mul.lo.s32 	%r46, %r45, %r36;
	add.s32 	%r47, %r46, %r34;
	mul.wide.s32 	%rd15, %r47, 2;
	add.s64 	%rd16, %rd5, %rd15;
	ld.global.u16 	%rs11, [%rd16];
	add.s16 	%rs12, %rs10, %rs11;
	add.s32 	%r48, %r38, 1;
	rem.s32 	%r49, %r48, %r36;
	mul.lo.s32 	%r50, %r49, %r36;
	sub.s32 	%r51, %r34, %r50;
	mul.wide.s32 	%rd17, %r51, 2;
	add.s64 	%rd18, %rd5, %rd17;
	ld.global.u16 	%rs13, [%rd18];
	add.s16 	%rs14, %rs12, %rs13;
	add.s32 	%r52, %r46, %r42;
	mul.wide.s32 	%rd19, %r52, 2;
	add.s64 	%rd20, %rd5, %rd19;
	ld.global.u16 	%rs15, [%rd20];
	add.s16 	%rs16, %rs14, %rs15;
	add.s32 	%r53, %r46, %r37;
	mul.wide.s32 	%rd21, %r53, 2;
	add.s64 	%rd22, %rd5, %rd21;
	ld.global.u16 	%rs17, [%rd22];
	add.s16 	%rs18, %rs16, %rs17;
	add.s32 	%r54, %r50, %r42;
	mul.wide.s32 	%rd23, %r54, 2;
	add.s64 	%rd24, %rd5, %rd23;
	ld.global.u16 	%rs19, [%rd24];
	add.s16 	%rs20, %rs18, %rs19;
	add.s32 	%r55, %r50, %r37;
	mul.wide.s32 	%rd25, %r55, 2;
	add.s64 	%rd26, %rd5, %rd25;
	ld.global.u16 	%rs21, [%rd26];
	add.s16 	%rs2, %rs20, %rs21;
	setp.eq.s16 	%p1, %rs1, 2;
	@%p1 bra 	$L__BB1_6;
	setp.eq.s16 	%p2, %rs1, 1;
	@%p2 bra 	$L__BB1_5;
	setp.ne.s16 	%p3, %rs1, 0;
	@%p3 bra 	$L__BB1_8;
	setp.eq.s32 	%p9, %r1, 0;
	mov.b16 	%rs28, 2;
	@%p9 bra 	$L__BB1_9;
	setp.lt.s16 	%p10, %rs2, 7;
	setp.lt.s16 	%p11, %rs2, 17;
	selp.b16 	%rs26, 1, 3, %p11;
	selp.b16 	%rs28, 0, %rs26, %p10;
	bra.uni 	$L__BB1_9;
$L__BB1_5:
	setp.eq.s32 	%p6, %r1, 0;
	setp.gt.s16 	%p7, %rs2, 16;
	setp.gt.s16 	%p8, %rs2, 0;
	selp.u16 	%rs23, 1, 0, %p8;
	selp.b16 	%rs24, 3, %rs23, %p7;
	selp.b16 	%rs28, 3, %rs24, %p6;
	bra.uni 	$L__BB1_9;
$L__BB1_6:
	mul.hi.u32 	%r56, %r1, -858993459;
	shr.u32 	%r57, %r56, 2;
	mul.lo.s32 	%r58, %r57, 5;
	sub.s32 	%r2, %r1, %r58;
	setp.lt.u32 	%p4, %r2, 2;
	mov.b16 	%rs28, 2;
	@%p4 bra 	$L__BB1_9;
	setp.lt.u32 	%p5, %r2, 4;
	selp.u16 	%rs28, 1, 0, %p5;
	bra.uni 	$L__BB1_9;
$L__BB1_8:
	setp.eq.s16 	%p12, %rs1, 3;
	setp.gt.s16 	%p13, %rs2, 9;
	selp.b16 	%rs27, 3, 1, %p13;
	selp.b16 	%rs28, %rs27, %rs1, %p12;
$L__BB1_9:
	cvta.to.global.u64 	%rd27, %rd2;
	add.s64 	%rd29, %rd27, %rd9;
	st.global.u16 	[%rd29], %rs28;
	ret;

}


// ===== COMPILED SASS (sm_100) =====

	.target	sm_100

	.elftype	@"ET_EXEC"


//--------------------- .note.nv.tkinfo           --------------------------
	.section	.note.nv.tkinfo,"",@"SHT_NOTE"
	.sectionflags	@"SHF_NOTE_NV_TKINFO"
	.tkinfo
        /*0018*/ 	.word	0x00000002
        /*0030*/ 	.string	""
        /*0030*/ 	.string	"ptxas"
        /*0030*/ 	.string	"Cuda compilation tools, release 13.0, V13.0.88"
        /*0030*/ 	.string	"Build cuda_13.0.r13.0/compiler.36424714_0"
        /*0030*/ 	.string	"-arch sm_100 -m 64 "



//--------------------- .note.nv.cuinfo           --------------------------
	.section	.note.nv.cuinfo,"",@"SHT_NOTE"
	.sectionflags	@"SHF_NOTE_NV_CUINFO"
        /*0018*/ 	.short	0x0002
        /*001a*/ 	.short	0x0064
        /*001c*/ 	.short	0x0082
	.zero		2


//--------------------- .nv.info                  --------------------------
	.section	.nv.info,"",@"SHT_CUDA_INFO"
	.align	4


	//----- nvinfo : EIATTR_REGCOUNT
	.align		4
        /*0000*/ 	.byte	0x04, 0x2f
        /*0002*/ 	.short	(.L_10 - .L_9)
	.align		4
.L_9:
        /*0004*/ 	.word	index@(_Z12setup_kernelP17curandStateXORWOW)
        /*0008*/ 	.word	0x0000001f


	//----- nvinfo : EIATTR_FRAME_SIZE
	.align		4
.L_10:
        /*000c*/ 	.byte	0x04, 0x11
        /*000e*/ 	.short	(.L_12 - .L_11)
	.align		4
.L_11:
        /*0010*/ 	.word	index@(_Z12setup_kernelP17curandStateXORWOW)
        /*0014*/ 	.word	0x00000000


	//----- nvinfo : EIATTR_REGCOUNT
	.align		4
.L_12:
        /*0018*/ 	.byte	0x04, 0x2f
        /*001a*/ 	.short	(.L_14 - .L_13)
	.align		4
.L_13:
        /*001c*/ 	.word	index@(_Z6updatePsS_P17curandStateXORWOW)
        /*0020*/ 	.word	0x00000020


	//----- nvinfo : EIATTR_FRAME_SIZE
	.align		4
.L_14:
        /*0024*/ 	.byte	0x04, 0x11
        /*0026*/ 	.short	(.L_16 - .L_15)
	.align		4
.L_15:
        /*0028*/ 	.word	index@(_Z6updatePsS_P17curandStateXORWOW)
        /*002c*/ 	.word	0x00000000


	//----- nvinfo : EIATTR_MIN_STACK_SIZE
	.align		4
.L_16:
        /*0030*/ 	.byte	0x04, 0x12
        /*0032*/ 	.short	(.L_18 - .L_17)
	.align		4
.L_17:
        /*0034*/ 	.word	index@(_Z6updatePsS_P17curandStateXORWOW)
        /*0038*/ 	.word	0x00000000


	//----- nvinfo : EIATTR_MIN_STACK_SIZE
	.align		4
.L_18:
        /*003c*/ 	.byte	0x04, 0x12
        /*003e*/ 	.short	(.L_20 - .L_19)
	.align		4
.L_19:
        /*0040*/ 	.word	index@(_Z12setup_kernelP17curandStateXORWOW)
        /*0044*/ 	.word	0x00000000
.L_20:


//--------------------- .nv.compat                --------------------------
	.section	.nv.compat,"",@"SHT_CUDA_COMPAT_INFO"
	.align	4
        /*0000*/ 	.byte	0x02, 0x09, 0x00, 0x00, 0x02, 0x02, 0x01, 0x00, 0x02, 0x05, 0x05, 0x00, 0x03, 0x07, 0x01, 0x01
        /*0010*/ 	.byte	0x02, 0x03, 0x00, 0x00, 0x02, 0x06, 0x01, 0x00, 0x04, 0x0b, 0x08, 0x00, 0x09, 0x00, 0x00, 0x00
        /*0020*/ 	.byte	0x00, 0x00, 0x00, 0x00


//--------------------- .nv.info._Z6updatePsS_P17curandStateXORWOW --------------------------
	.section	.nv.info._Z6updatePsS_P17curandStateXORWOW,"",@"SHT_CUDA_INFO"
	.sectionflags	@""
	.align	4


	//----- nvinfo : EIATTR_CUDA_API_VERSION
	.align		4
        /*0000*/ 	.byte	0x04, 0x37
        /*0002*/ 	.short	(.L_22 - .L_21)
.L_21:
        /*0004*/ 	.word	0x00000082


	//----- nvinfo : EIATTR_KPARAM_INFO
	.align		4
.L_22:
        /*0008*/ 	.byte	0x04, 0x17
        /*000a*/ 	.short	(.L_24 - .L_23)
.L_23:
        /*000c*/ 	.word	0x00000000
        /*0010*/ 	.short	0x0002
        /*0012*/ 	.short	0x0010
        /*0014*/ 	.byte	0x00, 0xf5, 0x21, 0x00


	//----- nvinfo : EIATTR_KPARAM_INFO
	.align		4
.L_24:
        /*0018*/ 	.byte	0x04, 0x17
        /*001a*/ 	.short	(.L_26 - .L_25)
.L_25:
        /*001c*/ 	.word	0x00000000
        /*0020*/ 	.short	0x0001
        /*0022*/ 	.short	0x0008
        /*0024*/ 	.byte	0x00, 0xf5, 0x21, 0x00


	//----- nvinfo : EIATTR_KPARAM_INFO
	.align		4
.L_26:
        /*0028*/ 	.byte	0x04, 0x17
        /*002a*/ 	.short	(.L_28 - .L_27)
.L_27:
        /*002c*/ 	.word	0x00000000
        /*0030*/ 	.short	0x0000
        /*0032*/ 	.short	0x0000
        /*0034*/ 	.byte	0x00, 0xf5, 0x21, 0x00


	//----- nvinfo : EIATTR_SPARSE_MMA_MASK
	.align		4
.L_28:
        /*0038*/ 	.byte	0x03, 0x50
        /*003a*/ 	.short	0x0000


	//----- nvinfo : EIATTR_MAXREG_COUNT
	.align		4
        /*003c*/ 	.byte	0x03, 0x1b
        /*003e*/ 	.short	0x00ff


	//----- nvinfo : EIATTR_MERCURY_ISA_VERSION
	.align		4
        /*0040*/ 	.byte	0x03, 0x5f
        /*0042*/ 	.short	0x0101


	//----- nvinfo : EIATTR_VRC_CTA_INIT_COUNT
	.align		4
        /*0044*/ 	.byte	0x02, 0x4a
	.zero		1
	.zero		1


	//----- nvinfo : EIATTR_EXIT_INSTR_OFFSETS
	.align		4
        /*0048*/ 	.byte	0x04, 0x1c
        /*004a*/ 	.short	(.L_30 - .L_29)


	//   ....[0]....
.L_29:
        /*004c*/ 	.word	0x00000bc0


	//----- nvinfo : EIATTR_CRS_STACK_SIZE
	.align		4
.L_30:
        /*0050*/ 	.byte	0x04, 0x1e
        /*0052*/ 	.short	(.L_32 - .L_31)
.L_31:
        /*0054*/ 	.word	0x00000000


	//----- nvinfo : EIATTR_CBANK_PARAM_SIZE
	.align		4
.L_32:
        /*0058*/ 	.byte	0x03, 0x19
        /*005a*/ 	.short	0x0018


	//----- nvinfo : EIATTR_PARAM_CBANK
	.align		4
        /*005c*/ 	.byte	0x04, 0x0a
        /*005e*/ 	.short	(.L_34 - .L_33)
	.align		4
.L_33:
        /*0060*/ 	.word	index@(.nv.constant0._Z6updatePsS_P17curandStateXORWOW)
        /*0064*/ 	.short	0x0380
        /*0066*/ 	.short	0x0018


	//----- nvinfo : EIATTR_SW_WAR
	.align		4
.L_34:
        /*0068*/ 	.byte	0x04, 0x36
        /*006a*/ 	.short	(.L_36 - .L_35)
.L_35:
        /*006c*/ 	.word	0x00000008
.L_36:


//--------------------- .nv.info._Z12setup_kernelP17curandStateXORWOW --------------------------
	.section	.nv.info._Z12setup_kernelP17curandStateXORWOW,"",@"SHT_CUDA_INFO"
	.sectionflags	@""
	.align	4


	//----- nvinfo : EIATTR_CUDA_API_VERSION
	.align		4
        /*0000*/ 	.byte	0x04, 0x37
        /*0002*/ 	.short	(.L_38 - .L_37)
.L_37:
        /*0004*/ 	.word	0x00000082


	//----- nvinfo : EIATTR_KPARAM_INFO
	.align		4
.L_38:
        /*0008*/ 	.byte	0x04, 0x17
        /*000a*/ 	.short	(.L_40 - .L_39)
.L_39:
        /*000c*/ 	.word	0x00000000
        /*0010*/ 	.short	0x0000
        /*0012*/ 	.short	0x0000
        /*0014*/ 	.byte	0x00, 0xf5, 0x21, 0x00


	//----- nvinfo : EIATTR_SPARSE_MMA_MASK
	.align		4
.L_40:
        /*0018*/ 	.byte	0x03, 0x50
        /*001a*/ 	.short	0x0000


	//----- nvinfo : EIATTR_MAXREG_COUNT
	.align		4
        /*001c*/ 	.byte	0x03, 0x1b
        /*001e*/ 	.short	0x00ff


	//----- nvinfo : EIATTR_MERCURY_ISA_VERSION
	.align		4
        /*0020*/ 	.byte	0x03, 0x5f
        /*0022*/ 	.short	0x0101


	//----- nvinfo : EIATTR_VRC_CTA_INIT_COUNT
	.align		4
        /*0024*/ 	.byte	0x02, 0x4a
	.zero		1
	.zero		1


	//----- nvinfo : EIATTR_EXIT_INSTR_OFFSETS
	.align		4
        /*0028*/ 	.byte	0x04, 0x1c
        /*002a*/ 	.short	(.L_42 - .L_41)


	//   ....[0]....
.L_41:
        /*002c*/ 	.word	0x00000ee0


	//----- nvinfo : EIATTR_CRS_STACK_SIZE
	.align		4
.L_42:
        /*0030*/ 	.byte	0x04, 0x1e
        /*0032*/ 	.short	(.L_44 - .L_43)
.L_43:
        /*0034*/ 	.word	0x00000000


	//----- nvinfo : EIATTR_CBANK_PARAM_SIZE
	.align		4
.L_44:
        /*0038*/ 	.byte	0x03, 0x19
        /*003a*/ 	.short	0x0008


	//----- nvinfo : EIATTR_PARAM_CBANK
	.align		4
        /*003c*/ 	.byte	0x04, 0x0a
        /*003e*/ 	.short	(.L_46 - .L_45)
	.align		4
.L_45:
        /*0040*/ 	.word	index@(.nv.constant0._Z12setup_kernelP17curandStateXORWOW)
        /*0044*/ 	.short	0x0380
        /*0046*/ 	.short	0x0008


	//----- nvinfo : EIATTR_SW_WAR
	.align		4
.L_46:
        /*0048*/ 	.byte	0x04, 0x36
        /*004a*/ 	.short	(.L_48 - .L_47)
.L_47:
        /*004c*/ 	.word	0x00000008
.L_48:


//--------------------- .nv.callgraph             --------------------------
	.section	.nv.callgraph,"",@"SHT_CUDA_CALLGRAPH"
	.align	4
	.sectionentsize	8
	.align		4
        /*0000*/ 	.word	0x00000000
	.align		4
        /*0004*/ 	.word	0xffffffff
	.align		4
        /*0008*/ 	.word	0x00000000
	.align		4
        /*000c*/ 	.word	0xfffffffe
	.align		4
        /*0010*/ 	.word	0x00000000
	.align		4
        /*0014*/ 	.word	0xfffffffd
	.align		4
        /*0018*/ 	.word	0x00000000
	.align		4
        /*001c*/ 	.word	0xfffffffc


//--------------------- .nv.constant4             --------------------------
	.section	.nv.constant4,"a",@progbits
	.align	8
	.align		8
.nv.constant4:
        /*0000*/ 	.dword	precalc_xorwow_matrix
	.align		8
        /*0008*/ 	.dword	precalc_xorwow_offset_matrix
	.align		8
        /*0010*/ 	.dword	mrg32k3aM1
	.align		8
        /*0018*/ 	.dword	mrg32k3aM2
	.align		8
        /*0020*/ 	.dword	mrg32k3aM1SubSeq
	.align		8
        /*0028*/ 	.dword	mrg32k3aM2SubSeq
	.align		8
        /*0030*/ 	.dword	mrg32k3aM1Seq
	.align		8
        /*0038*/ 	.dword	mrg32k3aM2Seq


//--------------------- .nv.constant3             --------------------------
	.section	.nv.constant3,"a",@progbits
	.align	8
.nv.constant3:
	.type		__cr_lgamma_table,@object
	.size		__cr_lgamma_table,(.L_8 - __cr_lgamma_table)
__cr_lgamma_table:
        /*0000*/ 	.byte	0x00, 0x00, 0x00, 0x00, 0x00, 0x00, 0x00, 0x00, 0x00, 0x00, 0x00, 0x00, 0x00, 0x00, 0x00, 0x00
        /*0010*/ 	.byte	0xef, 0x39, 0xfa, 0xfe, 0x42, 0x2e, 0xe6, 0x3f, 0x02, 0x20, 0x2a, 0xfa, 0x0b, 0xab, 0xfc, 0x3f
        /*0020*/ 	.byte	0xf9, 0x2c, 0x92, 0x7c, 0xa7, 0x6c, 0x09, 0x40, 0xc9, 0x79, 0x44, 0x3c, 0x64, 0x26, 0x13, 0x40
        /*0030*/ 	.byte	0xca, 0x01, 0xcf, 0x3a, 0x27, 0x51, 0x1a, 0x40, 0x30, 0xcc, 0x2d, 0xf3, 0xe1, 0x0c, 0x21, 0x40
        /*0040*/ 	.byte	0x0d, 0xb7, 0xfc, 0x82, 0x8e, 0x35, 0x25, 0x40
.L_8:


//--------------------- .text._Z6updatePsS_P17curandStateXORWOW --------------------------
	.section	.text._Z6updatePsS_P17curandStateXORWOW,"ax",@progbits
	.align	128
        .global         _Z6updatePsS_P17curandStateXORWOW
        .type           _Z6updatePsS_P17curandStateXORWOW,@function
        .size           _Z6updatePsS_P17curandStateXORWOW,(.L_x_15 - _Z6updatePsS_P17curandStateXORWOW)
        .other          _Z6updatePsS_P17curandStateXORWOW,@"STO_CUDA_ENTRY STV_DEFAULT"
_Z6updatePsS_P17curandStateXORWOW:
.text._Z6updatePsS_P17curandStateXORWOW:
[----:B------:R-:W-:Y:S01]  /*0000*/  LDC R1, c[0x0][0x37c] ;  /* 0x0000df00ff017b82 */ /* 0x000fe20000000800 */
[----:B------:R-:W0:Y:S07]  /*0010*/  S2R R13, SR_TID.X ;  /* 0x00000000000d7919 */ /* 0x000e2e0000002100 */
[----:B------:R-:W1:Y:S01]  /*0020*/  LDC R2, c[0x0][0x364] ;  /* 0x0000d900ff027b82 */ /* 0x000e620000000800 */
[----:B------:R-:W1:Y:S07]  /*0030*/  S2R R3, SR_TID.Y ;  /* 0x0000000000037919 */ /* 0x000e6e0000002200 */
[----:B------:R-:W0:Y:S08]  /*0040*/  S2UR UR5, SR_CTAID.X ;  /* 0x00000000000579c3 */ /* 0x000e300000002500 */
[----:B------:R-:W0:Y:S01]  /*0050*/  LDC R0, c[0x0][0x360] ;  /* 0x0000d800ff007b82 */ /* 0x000e220000000800 */
[----:B------:R-:W2:Y:S07]  /*0060*/  LDCU UR6, c[0x0][0x370] ;  /* 0x00006e00ff0677ac */ /* 0x000eae0008000800 */
[----:B------:R-:W1:Y:S08]  /*0070*/  S2UR UR4, SR_CTAID.Y ;  /* 0x00000000000479c3 */ /* 0x000e700000002600 */
[----:B------:R-:W3:Y:S01]  /*0080*/  LDC.64 R16, c[0x0][0x390] ;  /* 0x0000e400ff107b82 */ /* 0x000ee20000000a00 */
[----:B0-----:R-:W-:-:S02]  /*0090*/  IMAD R13, R0, UR5, R13 ;  /* 0x00000005000d7c24 */ /* 0x001fc4000f8e020d */
[----:B--2---:R-:W-:Y:S01]  /*00a0*/  IMAD R0, R0, UR6, RZ ;  /* 0x0000000600007c24 */ /* 0x004fe2000f8e02ff */
[----:B------:R-:W0:Y:S01]  /*00b0*/  LDCU.64 UR6, c[0x0][0x380] ;  /* 0x00007000ff0677ac */ /* 0x000e220008000a00 */
[----:B-1----:R-:W-:Y:S01]  /*00c0*/  IMAD R2, R2, UR4, R3 ;  /* 0x0000000402027c24 */ /* 0x002fe2000f8e0203 */
[----:B------:R-:W1:Y:S03]  /*00d0*/  LDCU.64 UR4, c[0x0][0x358] ;  /* 0x00006b00ff0477ac */ /* 0x000e660008000a00 */
[----:B------:R-:W-:-:S05]  /*00e0*/  IMAD R3, R2, R0, R13 ;  /* 0x0000000002037224 */ /* 0x000fca00078e020d */
[----:B------:R-:W-:-:S04]  /*00f0*/  PRMT R10, R3, 0x9910, RZ ;  /* 0x00009910030a7816 */ /* 0x000fc800000000ff */
[----:B------:R-:W-:Y:S01]  /*0100*/  SHF.R.S32.HI R3, RZ, 0x1f, R10 ;  /* 0x0000001fff037819 */ /* 0x000fe2000001140a */
[----:B---3--:R-:W-:-:S04]  /*0110*/  IMAD.WIDE.U32 R16, R10, 0x30, R16 ;  /* 0x000000300a107825 */ /* 0x008fc800078e0010 */
[----:B------:R-:W-:-:S04]  /*0120*/  IMAD R5, R3, 0x30, RZ ;  /* 0x0000003003057824 */ /* 0x000fc800078e02ff */
[----:B------:R-:W-:-:S05]  /*0130*/  IMAD.IADD R17, R17, 0x1, R5 ;  /* 0x0000000111117824 */ /* 0x000fca00078e0205 */
[----:B-1----:R-:W2:Y:S04]  /*0140*/  LDG.E.64 R8, desc[UR4][R16.64] ;  /* 0x0000000410087981 */ /* 0x002ea8000c1e1b00 */
[----:B------:R-:W3:Y:S04]  /*0150*/  LDG.E.64 R20, desc[UR4][R16.64+0x10] ;  /* 0x0000100410147981 */ /* 0x000ee8000c1e1b00 */
[----:B------:R-:W4:Y:S01]  /*0160*/  LDG.E.64 R6, desc[UR4][R16.64+0x8] ;  /* 0x0000080410067981 */ /* 0x000f22000c1e1b00 */
[----:B------:R-:W-:Y:S02]  /*0170*/  PRMT R11, R0, 0x9910, RZ ;  /* 0x00009910000b7816 */ /* 0x000fe400000000ff */
[----:B------:R-:W-:-:S02]  /*0180*/  PRMT R22, R2, 0x9910, RZ ;  /* 0x0000991002167816 */ /* 0x000fc400000000ff */
[----:B------:R-:W-:Y:S02]  /*0190*/  IABS R0, R11 ;  /* 0x0000000b00007213 */ /* 0x000fe40000000000 */
[----:B------:R-:W-:Y:S01]  /*01a0*/  PRMT R12, R13, 0x9910, RZ ;  /* 0x000099100d0c7816 */ /* 0x000fe200000000ff */
[C---:B------:R-:W-:Y:S01]  /*01b0*/  VIADD R25, R22.reuse, 0x1 ;  /* 0x0000000116197836 */ /* 0x040fe20000000000 */
[----:B------:R-:W1:Y:S01]  /*01c0*/  I2F.RP R14, R0 ;  /* 0x00000000000e7306 */ /* 0x000e620000209400 */
[----:B------:R-:W-:Y:S02]  /*01d0*/  VIADD R2, R22, 0xffffffff ;  /* 0xffffffff16027836 */ /* 0x000fe40000000000 */
[C---:B------:R-:W-:Y:S02]  /*01e0*/  VIADD R23, R12.reuse, 0xffffffff ;  /* 0xffffffff0c177836 */ /* 0x040fe40000000000 */
[----:B------:R-:W-:Y:S02]  /*01f0*/  VIADD R26, R12, 0x1 ;  /* 0x000000010c1a7836 */ /* 0x000fe40000000000 */
[----:B------:R-:W-:Y:S01]  /*0200*/  IMAD R22, R11, R22, RZ ;  /* 0x000000160b167224 */ /* 0x000fe200078e02ff */
[----:B------:R-:W-:-:S02]  /*0210*/  IABS R18, R23 ;  /* 0x0000001700127213 */ /* 0x000fc40000000000 */
[----:B------:R-:W-:Y:S01]  /*0220*/  IABS R24, R26 ;  /* 0x0000001a00187213 */ /* 0x000fe20000000000 */
[----:B-1----:R-:W1:Y:S02]  /*0230*/  MUFU.RCP R14, R14 ;  /* 0x0000000e000e7308 */ /* 0x002e640000001000 */
[----:B-1----:R-:W-:Y:S01]  /*0240*/  VIADD R4, R14, 0xffffffe ;  /* 0x0ffffffe0e047836 */ /* 0x002fe20000000000 */
[----:B------:R-:W-:-:S05]  /*0250*/  IABS R14, R2 ;  /* 0x00000002000e7213 */ /* 0x000fca0000000000 */
[----:B------:R1:W5:Y:S02]  /*0260*/  F2I.FTZ.U32.TRUNC.NTZ R5, R4 ;  /* 0x0000000400057305 */ /* 0x000364000021f000 */
[----:B-1----:R-:W-:Y:S02]  /*0270*/  IMAD.MOV.U32 R4, RZ, RZ, RZ ;  /* 0x000000ffff047224 */ /* 0x002fe400078e00ff */
[----:B-----5:R-:W-:-:S04]  /*0280*/  IMAD.MOV R19, RZ, RZ, -R5 ;  /* 0x000000ffff137224 */ /* 0x020fc800078e0a05 */
[----:B------:R-:W-:-:S04]  /*0290*/  IMAD R19, R19, R0, RZ ;  /* 0x0000000013137224 */ /* 0x000fc800078e02ff */
[----:B------:R-:W-:Y:S01]  /*02a0*/  IMAD.HI.U32 R19, R5, R19, R4 ;  /* 0x0000001305137227 */ /* 0x000fe200078e0004 */
[----:B------:R-:W-:Y:S02]  /*02b0*/  IABS R4, R11 ;  /* 0x0000000b00047213 */ /* 0x000fe40000000000 */
[----:B------:R-:W-:-:S03]  /*02c0*/  IABS R5, R25 ;  /* 0x0000001900057213 */ /* 0x000fc60000000000 */
[----:B------:R-:W-:Y:S02]  /*02d0*/  IMAD.MOV R13, RZ, RZ, -R4 ;  /* 0x000000ffff0d7224 */ /* 0x000fe400078e0a04 */
[----:B------:R-:W-:Y:S02]  /*02e0*/  IMAD.MOV.U32 R4, RZ, RZ, R5 ;  /* 0x000000ffff047224 */ /* 0x000fe400078e0005 */
[----:B------:R-:W-:-:S04]  /*02f0*/  IMAD.HI.U32 R5, R19, R18, RZ ;  /* 0x0000001213057227 */ /* 0x000fc800078e00ff */
[----:B------:R-:W-:-:S04]  /*0300*/  IMAD.HI.U32 R15, R19, R24, RZ ;  /* 0x00000018130f7227 */ /* 0x000fc800078e00ff */
[----:B------:R-:W-:Y:S02]  /*0310*/  IMAD R5, R5, R13, R18 ;  /* 0x0000000d05057224 */ /* 0x000fe400078e0212 */
[----:B------:R-:W-:-:S03]  /*0320*/  IMAD.HI.U32 R18, R19, R14, RZ ;  /* 0x0000000e13127227 */ /* 0x000fc600078e00ff */
[----:B------:R-:W-:Y:S01]  /*0330*/  ISETP.GT.U32.AND P0, PT, R0, R5, PT ;  /* 0x000000050000720c */ /* 0x000fe20003f04070 */
[----:B------:R-:W-:Y:S02]  /*0340*/  IMAD R15, R15, R13, R24 ;  /* 0x0000000d0f0f7224 */ /* 0x000fe400078e0218 */
[----:B------:R-:W-:-:S03]  /*0350*/  IMAD.HI.U32 R24, R19, R4, RZ ;  /* 0x0000000413187227 */ /* 0x000fc600078e00ff */
[----:B------:R-:W-:Y:S01]  /*0360*/  ISETP.GT.U32.AND P1, PT, R0, R15, PT ;  /* 0x0000000f0000720c */ /* 0x000fe20003f24070 */
[----:B------:R-:W-:Y:S01]  /*0370*/  IMAD R19, R18, R13, R14 ;  /* 0x0000000d12137224 */ /* 0x000fe200078e020e */
[----:B------:R-:W-:Y:S01]  /*0380*/  LOP3.LUT R18, RZ, R11, RZ, 0x33, !PT ;  /* 0x0000000bff127212 */ /* 0x000fe200078e33ff */
[----:B------:R-:W-:-:S03]  /*0390*/  IMAD R13, R24, R13, R4 ;  /* 0x0000000d180d7224 */ /* 0x000fc600078e0204 */
[C---:B------:R-:W-:Y:S01]  /*03a0*/  ISETP.GT.U32.AND P2, PT, R0.reuse, R19, PT ;  /* 0x000000130000720c */ /* 0x040fe20003f44070 */
[----:B------:R-:W-:Y:S01]  /*03b0*/  @!P0 IMAD.IADD R5, R5, 0x1, -R0 ;  /* 0x0000000105058824 */ /* 0x000fe200078e0a00 */
[----:B------:R-:W-:Y:S02]  /*03c0*/  ISETP.GT.U32.AND P3, PT, R0, R13, PT ;  /* 0x0000000d0000720c */ /* 0x000fe40003f64070 */
[----:B------:R-:W-:-:S03]  /*03d0*/  ISETP.GE.AND P0, PT, R25, RZ, PT ;  /* 0x000000ff1900720c */ /* 0x000fc60003f06270 */
[----:B------:R-:W-:Y:S01]  /*03e0*/  @!P1 IMAD.IADD R15, R15, 0x1, -R0 ;  /* 0x000000010f0f9824 */ /* 0x000fe200078e0a00 */
[----:B------:R-:W-:-:S04]  /*03f0*/  ISETP.GE.AND P1, PT, R2, RZ, PT ;  /* 0x000000ff0200720c */ /* 0x000fc80003f26270 */
[C---:B------:R-:W-:Y:S01]  /*0400*/  ISETP.GT.U32.AND P4, PT, R0.reuse, R15, PT ;  /* 0x0000000f0000720c */ /* 0x040fe20003f84070 */
[--C-:B------:R-:W-:Y:S01]  /*0410*/  @!P2 IMAD.IADD R19, R19, 0x1, -R0.reuse ;  /* 0x000000011313a824 */ /* 0x100fe200078e0a00 */
[C---:B------:R-:W-:Y:S01]  /*0420*/  ISETP.GT.U32.AND P2, PT, R0.reuse, R5, PT ;  /* 0x000000050000720c */ /* 0x040fe20003f44070 */
[----:B------:R-:W-:Y:S01]  /*0430*/  @!P3 IMAD.IADD R13, R13, 0x1, -R0 ;  /* 0x000000010d0db824 */ /* 0x000fe200078e0a00 */
[----:B------:R-:W-:Y:S02]  /*0440*/  ISETP.GE.AND P3, PT, R23, RZ, PT ;  /* 0x000000ff1700720c */ /* 0x000fe40003f66270 */
[C---:B------:R-:W-:Y:S02]  /*0450*/  ISETP.GT.U32.AND P5, PT, R0.reuse, R19, PT ;  /* 0x000000130000720c */ /* 0x040fe40003fa4070 */
[----:B------:R-:W-:-:S05]  /*0460*/  ISETP.GT.U32.AND P6, PT, R0, R13, PT ;  /* 0x0000000d0000720c */ /* 0x000fca0003fc4070 */
[--C-:B------:R-:W-:Y:S01]  /*0470*/  @!P4 IMAD.IADD R15, R15, 0x1, -R0.reuse ;  /* 0x000000010f0fc824 */ /* 0x100fe200078e0a00 */
[----:B------:R-:W-:Y:S02]  /*0480*/  ISETP.NE.AND P4, PT, R11, RZ, PT ;  /* 0x000000ff0b00720c */ /* 0x000fe40003f85270 */
[----:B------:R-:W-:Y:S02]  /*0490*/  @!P2 IADD3 R5, PT, PT, R5, -R0, RZ ;  /* 0x800000000505a210 */ /* 0x000fe40007ffe0ff */
[----:B------:R-:W-:Y:S01]  /*04a0*/  ISETP.GE.AND P2, PT, R26, RZ, PT ;  /* 0x000000ff1a00720c */ /* 0x000fe20003f46270 */
[--C-:B------:R-:W-:Y:S02]  /*04b0*/  @!P5 IMAD.IADD R19, R19, 0x1, -R0.reuse ;  /* 0x000000011313d824 */ /* 0x100fe400078e0a00 */
[----:B------:R-:W-:Y:S01]  /*04c0*/  @!P6 IMAD.IADD R13, R13, 0x1, -R0 ;  /* 0x000000010d0de824 */ /* 0x000fe200078e0a00 */
[----:B------:R-:W-:Y:S01]  /*04d0*/  SHF.L.U64.HI R0, R10, 0x1, R3 ;  /* 0x000000010a007819 */ /* 0x000fe20000010203 */
[----:B------:R-:W-:-:S02]  /*04e0*/  @!P3 IMAD.MOV R5, RZ, RZ, -R5 ;  /* 0x000000ffff05b224 */ /* 0x000fc400078e0a05 */
[----:B------:R-:W-:Y:S02]  /*04f0*/  @!P1 IMAD.MOV R19, RZ, RZ, -R19 ;  /* 0x000000ffff139224 */ /* 0x000fe400078e0a13 */
[----:B------:R-:W-:Y:S01]  /*0500*/  @!P0 IMAD.MOV R13, RZ, RZ, -R13 ;  /* 0x000000ffff0d8224 */ /* 0x000fe200078e0a0d */
[----:B------:R-:W-:Y:S01]  /*0510*/  SEL R29, R18, R5, !P4 ;  /* 0x00000005121d7207 */ /* 0x000fe20006000000 */
[----:B------:R-:W-:Y:S01]  /*0520*/  IMAD.SHL.U32 R10, R10, 0x2, RZ ;  /* 0x000000020a0a7824 */ /* 0x000fe200078e00ff */
[----:B------:R-:W-:Y:S01]  /*0530*/  SEL R24, R18, R19, !P4 ;  /* 0x0000001312187207 */ /* 0x000fe20006000000 */
[----:B------:R-:W-:-:S03]  /*0540*/  @!P2 IMAD.MOV R15, RZ, RZ, -R15 ;  /* 0x000000ffff0fa224 */ /* 0x000fc600078e0a0f */
[----:B0-----:R-:W-:Y:S01]  /*0550*/  IADD3 R4, P0, PT, R10, UR6, RZ ;  /* 0x000000060a047c10 */ /* 0x001fe2000ff1e0ff */
[C---:B------:R-:W-:Y:S01]  /*0560*/  IMAD R23, R11.reuse, R24, RZ ;  /* 0x000000180b177224 */ /* 0x040fe200078e02ff */
[C---:B------:R-:W-:Y:S02]  /*0570*/  SEL R14, R18.reuse, R15, !P4 ;  /* 0x0000000f120e7207 */ /* 0x040fe40006000000 */
[----:B------:R-:W-:Y:S01]  /*0580*/  SEL R18, R18, R13, !P4 ;  /* 0x0000000d12127207 */ /* 0x000fe20006000000 */
[----:B------:R-:W-:Y:S01]  /*0590*/  IMAD.IADD R25, R12, 0x1, R23 ;  /* 0x000000010c197824 */ /* 0x000fe200078e0217 */
[----:B------:R-:W-:Y:S02]  /*05a0*/  IADD3 R27, PT, PT, R14, R23, RZ ;  /* 0x000000170e1b7210 */ /* 0x000fe40007ffe0ff */
[----:B------:R-:W-:Y:S01]  /*05b0*/  IADD3 R19, PT, PT, -R18, RZ, RZ ;  /* 0x000000ff12137210 */ /* 0x000fe20007ffe1ff */
[CC--:B------:R-:W-:Y:S02]  /*05c0*/  IMAD R13, R11.reuse, R18.reuse, R14 ;  /* 0x000000120b0d7224 */ /* 0x0c0fe400078e020e */
[----:B------:R-:W-:-:S02]  /*05d0*/  IMAD R15, R11, R18, R29 ;  /* 0x000000120b0f7224 */ /* 0x000fc400078e021d */
[----:B------:R-:W-:Y:S01]  /*05e0*/  IMAD R11, R11, R19, R12 ;  /* 0x000000130b0b7224 */ /* 0x000fe200078e020c */
[----:B--2---:R-:W-:Y:S01]  /*05f0*/  SHF.R.U32.HI R2, RZ, 0x2, R9 ;  /* 0x00000002ff027819 */ /* 0x004fe20000011609 */
[----:B------:R-:W-:-:S03]  /*0600*/  VIADD R8, R8, 0x587c5 ;  /* 0x000587c508087836 */ /* 0x000fc60000000000 */
[----:B------:R-:W-:Y:S01]  /*0610*/  LOP3.LUT R9, R2, R9, RZ, 0x3c, !PT ;  /* 0x0000000902097212 */ /* 0x000fe200078e3cff */
[----:B---3--:R-:W-:Y:S01]  /*0620*/  IMAD.SHL.U32 R26, R21, 0x10, RZ ;  /* 0x00000010151a7824 */ /* 0x008fe200078e00ff */
[----:B------:R-:W0:Y:S01]  /*0630*/  LDC.64 R2, c[0x0][0x380] ;  /* 0x0000e000ff027b82 */ /* 0x000e220000000a00 */
[----:B------:R-:W-:Y:S02]  /*0640*/  IMAD.MOV.U32 R19, RZ, RZ, R20 ;  /* 0x000000ffff137224 */ /* 0x000fe400078e0014 */
[----:B------:R-:W-:Y:S02]  /*0650*/  IMAD.SHL.U32 R5, R9, 0x2, RZ ;  /* 0x0000000209057824 */ /* 0x000fe400078e00ff */
[----:B----4-:R-:W-:-:S03]  /*0660*/  IMAD.MOV.U32 R18, RZ, RZ, R7 ;  /* 0x000000ffff127224 */ /* 0x010fc600078e0007 */
[----:B------:R-:W-:Y:S01]  /*0670*/  LOP3.LUT R26, R9, R5, R26, 0x96, !PT ;  /* 0x00000005091a7212 */ /* 0x000fe200078e961a */
[----:B------:R-:W-:Y:S01]  /*0680*/  IMAD.MOV.U32 R9, RZ, RZ, R6 ;  /* 0x000000ffff097224 */ /* 0x000fe200078e0006 */
[----:B------:R-:W-:Y:S01]  /*0690*/  IADD3.X R5, PT, PT, R0, UR7, RZ, P0, !PT ;  /* 0x0000000700057c10 */ /* 0x000fe200087fe4ff */
[----:B------:R-:W-:Y:S01]  /*06a0*/  IMAD.MOV.U32 R6, RZ, RZ, R21 ;  /* 0x000000ffff067224 */ /* 0x000fe200078e0015 */
[----:B------:R-:W-:Y:S01]  /*06b0*/  LOP3.LUT R7, R26, R21, RZ, 0x3c, !PT ;  /* 0x000000151a077212 */ /* 0x000fe200078e3cff */
[C---:B------:R-:W-:Y:S01]  /*06c0*/  IMAD.IADD R21, R29.reuse, 0x1, R22 ;  /* 0x000000011d157824 */ /* 0x040fe200078e0216 */
[----:B------:R-:W-:Y:S01]  /*06d0*/  STG.E.64 desc[UR4][R16.64+0x8], R18 ;  /* 0x0000081210007986 */ /* 0x000fe2000c101b04 */
[----:B------:R-:W-:Y:S02]  /*06e0*/  IMAD.IADD R22, R22, 0x1, R14 ;  /* 0x0000000116167824 */ /* 0x000fe400078e020e */
[----:B------:R-:W-:Y:S01]  /*06f0*/  IMAD.IADD R29, R29, 0x1, R23 ;  /* 0x000000011d1d7824 */ /* 0x000fe200078e0217 */
[----:B------:R-:W-:Y:S04]  /*0700*/  STG.E.64 desc[UR4][R16.64], R8 ;  /* 0x0000000810007986 */ /* 0x000fe8000c101b04 */
[----:B------:R1:W-:Y:S01]  /*0710*/  STG.E.64 desc[UR4][R16.64+0x10], R6 ;  /* 0x0000100610007986 */ /* 0x0003e2000c101b04 */
[----:B0-----:R-:W-:-:S03]  /*0720*/  IMAD.WIDE R20, R21, 0x2, R2 ;  /* 0x0000000215147825 */ /* 0x001fc600078e0202 */
[----:B------:R0:W2:Y:S01]  /*0730*/  LDG.E.U16 R12, desc[UR4][R4.64] ;  /* 0x00000004040c7981 */ /* 0x0000a2000c1e1500 */
[----:B------:R-:W-:-:S03]  /*0740*/  IMAD.WIDE R22, R22, 0x2, R2 ;  /* 0x0000000216167825 */ /* 0x000fc600078e0202 */
[----:B------:R-:W3:Y:S01]  /*0750*/  LDG.E.U16 R20, desc[UR4][R20.64] ;  /* 0x0000000414147981 */ /* 0x000ee2000c1e1500 */
[----:B------:R-:W-:-:S03]  /*0760*/  IMAD.WIDE R24, R25, 0x2, R2 ;  /* 0x0000000219187825 */ /* 0x000fc600078e0202 */
[----:B------:R-:W3:Y:S01]  /*0770*/  LDG.E.U16 R23, desc[UR4][R22.64] ;  /* 0x0000000416177981 */ /* 0x000ee2000c1e1500 */
[----:B------:R-:W-:-:S03]  /*0780*/  IMAD.WIDE R26, R27, 0x2, R2 ;  /* 0x000000021b1a7825 */ /* 0x000fc600078e0202 */
[----:B------:R-:W3:Y:S01]  /*0790*/  LDG.E.U16 R24, desc[UR4][R24.64] ;  /* 0x0000000418187981 */ /* 0x000ee2000c1e1500 */
[----:B0-----:R-:W-:-:S03]  /*07a0*/  IMAD.WIDE R4, R11, 0x2, R2 ;  /* 0x000000020b047825 */ /* 0x001fc600078e0202 */
[----:B------:R-:W4:Y:S01]  /*07b0*/  LDG.E.U16 R26, desc[UR4][R26.64] ;  /* 0x000000041a1a7981 */ /* 0x000f22000c1e1500 */
[----:B-1----:R-:W-:-:S03]  /*07c0*/  IMAD.WIDE R16, R13, 0x2, R2 ;  /* 0x000000020d107825 */ /* 0x002fc600078e0202 */
[----:B------:R-:W4:Y:S01]  /*07d0*/  LDG.E.U16 R11, desc[UR4][R4.64] ;  /* 0x00000004040b7981 */ /* 0x000f22000c1e1500 */
[----:B------:R-:W-:-:S03]  /*07e0*/  IMAD.WIDE R18, R29, 0x2, R2 ;  /* 0x000000021d127825 */ /* 0x000fc600078e0202 */
[----:B------:R-:W5:Y:S01]  /*07f0*/  LDG.E.U16 R16, desc[UR4][R16.64] ;  /* 0x0000000410107981 */ /* 0x000f62000c1e1500 */
[----:B------:R-:W-:-:S03]  /*0800*/  IMAD.WIDE R2, R15, 0x2, R2 ;  /* 0x000000020f027825 */ /* 0x000fc600078e0202 */
[----:B------:R-:W5:Y:S04]  /*0810*/  LDG.E.U16 R18, desc[UR4][R18.64] ;  /* 0x0000000412127981 */ /* 0x000f68000c1e1500 */
[----:B------:R-:W5:Y:S01]  /*0820*/  LDG.E.U16 R2, desc[UR4][R2.64] ;  /* 0x0000000402027981 */ /* 0x000f62000c1e1500 */
[----:B------:R-:W-:-:S04]  /*0830*/  IMAD.IADD R7, R7, 0x1, R8 ;  /* 0x0000000107077824 */ /* 0x000fc800078e0208 */
[----:B------:R-:W-:-:S05]  /*0840*/  IMAD.HI R6, R7, 0x1b4e81b5, RZ ;  /* 0x1b4e81b507067827 */ /* 0x000fca00078e02ff */
[----:B------:R-:W-:Y:S01]  /*0850*/  SHF.R.U32.HI R9, RZ, 0x1f, R6 ;  /* 0x0000001fff097819 */ /* 0x000fe20000011606 */
[----:B------:R-:W-:Y:S03]  /*0860*/  BSSY.RECONVERGENT B0, `(.L_x_0) ;  /* 0x0000031000007945 */ /* 0x000fe60003800200 */
[----:B------:R-:W-:-:S05]  /*0870*/  LEA.HI.SX32 R6, R6, R9, 0x1b ;  /* 0x0000000906067211 */ /* 0x000fca00078fdaff */
[----:B------:R-:W-:Y:S01]  /*0880*/  IMAD R6, R6, -0x12c, R7 ;  /* 0xfffffed406067824 */ /* 0x000fe200078e0207 */
[----:B--2---:R-:W-:-:S04]  /*0890*/  PRMT R8, R12, 0x9910, RZ ;  /* 0x000099100c087816 */ /* 0x004fc800000000ff */
[----:B------:R-:W-:Y:S02]  /*08a0*/  ISETP.NE.AND P0, PT, R8, 0x2, PT ;  /* 0x000000020800780c */ /* 0x000fe40003f05270 */
[----:B---3--:R-:W-:-:S04]  /*08b0*/  IADD3 R20, PT, PT, R24, R23, R20 ;  /* 0x0000001718147210 */ /* 0x008fc80007ffe014 */
[----:B----4-:R-:W-:-:S04]  /*08c0*/  IADD3 R11, PT, PT, R26, R20, R11 ;  /* 0x000000141a0b7210 */ /* 0x010fc80007ffe00b */
[----:B-----5:R-:W-:-:S05]  /*08d0*/  IADD3 R11, PT, PT, R16, R11, R18 ;  /* 0x0000000b100b7210 */ /* 0x020fca0007ffe012 */
[----:B------:R-:W-:Y:S01]  /*08e0*/  IMAD.IADD R2, R11, 0x1, R2 ;  /* 0x000000010b027824 */ /* 0x000fe200078e0202 */
[----:B------:R-:W-:Y:S06]  /*08f0*/  @!P0 BRA `(.L_x_1) ;  /* 0x00000000007c8947 */ /* 0x000fec0003800000 */
[----:B------:R-:W-:-:S13]  /*0900*/  ISETP.NE.AND P0, PT, R8, 0x1, PT ;  /* 0x000000010800780c */ /* 0x000fda0003f05270 */
[----:B------:R-:W-:Y:S05]  /*0910*/  @!P0 BRA `(.L_x_2) ;  /* 0x0000000000508947 */ /* 0x000fea0003800000 */
[----:B------:R-:W-:-:S13]  /*0920*/  ISETP.NE.AND P0, PT, R12, RZ, PT ;  /* 0x000000ff0c00720c */ /* 0x000fda0003f05270 */
[----:B------:R-:W-:Y:S05]  /*0930*/  @P0 BRA `(.L_x_3) ;  /* 0x00000000002c0947 */ /* 0x000fea0003800000 */
[----:B------:R-:W-:Y:S01]  /*0940*/  ISETP.NE.AND P0, PT, R6, RZ, PT ;  /* 0x000000ff0600720c */ /* 0x000fe20003f05270 */
[----:B------:R-:W-:-:S12]  /*0950*/  IMAD.MOV.U32 R5, RZ, RZ, 0x2 ;  /* 0x00000002ff057424 */ /* 0x000fd800078e00ff */
[----:B------:R-:W-:Y:S05]  /*0960*/  @!P0 BRA `(.L_x_4) ;  /* 0x0000000000808947 */ /* 0x000fea0003800000 */
[----:B------:R-:W-:Y:S01]  /*0970*/  PRMT R2, R2, 0x9910, RZ ;  /* 0x0000991002027816 */ /* 0x000fe200000000ff */
[----:B------:R-:W-:-:S03]  /*0980*/  IMAD.MOV.U32 R3, RZ, RZ, 0x1 ;  /* 0x00000001ff037424 */ /* 0x000fc600078e00ff */
[C---:B------:R-:W-:Y:S02]  /*0990*/  ISETP.GE.AND P1, PT, R2.reuse, 0x11, PT ;  /* 0x000000110200780c */ /* 0x040fe40003f26270 */
[----:B------:R-:W-:Y:S02]  /*09a0*/  ISETP.GE.AND P0, PT, R2, 0x7, PT ;  /* 0x000000070200780c */ /* 0x000fe40003f06270 */
[----:B------:R-:W-:-:S04]  /*09b0*/  SEL R2, R3, 0x3, !P1 ;  /* 0x0000000303027807 */ /* 0x000fc80004800000 */
[----:B------:R-:W-:-:S04]  /*09c0*/  SEL R2, R2, RZ, P0 ;  /* 0x000000ff02027207 */ /* 0x000fc80000000000 */
[----:B------:R-:W-:Y:S01]  /*09d0*/  PRMT R5, R2, 0x7610, R5 ;  /* 0x0000761002057816 */ /* 0x000fe20000000005 */
[----:B------:R-:W-:Y:S06]  /*09e0*/  BRA `(.L_x_4) ;  /* 0x0000000000607947 */ /* 0x000fec0003800000 */
.L_x_3:
[----:B------:R-:W-:Y:S01]  /*09f0*/  ISETP.NE.AND P1, PT, R8, 0x3, PT ;  /* 0x000000030800780c */ /* 0x000fe20003f25270 */
[----:B------:R-:W-:Y:S01]  /*0a00*/  IMAD.MOV.U32 R3, RZ, RZ, 0x1 ;  /* 0x00000001ff037424 */ /* 0x000fe200078e00ff */
[----:B------:R-:W-:-:S04]  /*0a10*/  PRMT R2, R2, 0x9910, RZ ;  /* 0x0000991002027816 */ /* 0x000fc800000000ff */
[----:B------:R-:W-:-:S07]  /*0a20*/  ISETP.GT.AND P0, PT, R2, 0x9, PT ;  /* 0x000000090200780c */ /* 0x000fce0003f04270 */
[----:B------:R-:W-:-:S04]  /*0a30*/  @!P1 SEL R12, R3, 0x3, !P0 ;  /* 0x00000003030c9807 */ /* 0x000fc80004000000 */
[----:B------:R-:W-:Y:S01]  /*0a40*/  PRMT R5, R12, 0x7610, R5 ;  /* 0x000076100c057816 */ /* 0x000fe20000000005 */
[----:B------:R-:W-:Y:S06]  /*0a50*/  BRA `(.L_x_4) ;  /* 0x0000000000447947 */ /* 0x000fec0003800000 */
.L_x_2:
[----:B------:R-:W-:-:S04]  /*0a60*/  PRMT R2, R2, 0x9910, RZ ;  /* 0x0000991002027816 */ /* 0x000fc800000000ff */
[C---:B------:R-:W-:Y:S02]  /*0a70*/  ISETP.GT.AND P1, PT, R2.reuse, RZ, PT ;  /* 0x000000ff0200720c */ /* 0x040fe40003f24270 */
[----:B------:R-:W-:Y:S02]  /*0a80*/  ISETP.GT.AND P0, PT, R2, 0x10, PT ;  /* 0x000000100200780c */ /* 0x000fe40003f04270 */
[----:B------:R-:W-:Y:S02]  /*0a90*/  SEL R2, RZ, 0x1, !P1 ;  /* 0x00000001ff027807 */ /* 0x000fe40004800000 */
[----:B------:R-:W-:Y:S02]  /*0aa0*/  ISETP.NE.AND P1, PT, R6, RZ, PT ;  /* 0x000000ff0600720c */ /* 0x000fe40003f25270 */
[----:B------:R-:W-:-:S04]  /*0ab0*/  SEL R2, R2, 0x3, !P0 ;  /* 0x0000000302027807 */ /* 0x000fc80004000000 */
[----:B------:R-:W-:-:S04]  /*0ac0*/  SEL R2, R2, 0x3, P1 ;  /* 0x0000000302027807 */ /* 0x000fc80000800000 */
[----:B------:R-:W-:Y:S01]  /*0ad0*/  PRMT R5, R2, 0x7610, R5 ;  /* 0x0000761002057816 */ /* 0x000fe20000000005 */
[----:B------:R-:W-:Y:S06]  /*0ae0*/  BRA `(.L_x_4) ;  /* 0x0000000000207947 */ /* 0x000fec0003800000 */
.L_x_1:
[----:B------:R-:W-:-:S04]  /*0af0*/  IMAD.HI.U32 R2, R6, -0x33333333, RZ ;  /* 0xcccccccd06027827 */ /* 0x000fc800078e00ff */
[----:B------:R-:W-:Y:S01]  /*0b00*/  IMAD.MOV.U32 R5, RZ, RZ, 0x2 ;  /* 0x00000002ff057424 */ /* 0x000fe200078e00ff */
[----:B------:R-:W-:-:S05]  /*0b10*/  SHF.R.U32.HI R3, RZ, 0x2, R2 ;  /* 0x00000002ff037819 */ /* 0x000fca0000011602 */
[----:B------:R-:W-:-:S05]  /*0b20*/  IMAD R3, R3, -0x5, R6 ;  /* 0xfffffffb03037824 */ /* 0x000fca00078e0206 */
[----:B------:R-:W-:-:S13]  /*0b30*/  ISETP.GE.U32.AND P0, PT, R3, 0x2, PT ;  /* 0x000000020300780c */ /* 0x000fda0003f06070 */
[----:B------:R-:W-:-:S04]  /*0b40*/  @P0 ISETP.GE.U32.AND P1, PT, R3, 0x4, PT ;  /* 0x000000040300080c */ /* 0x000fc80003f26070 */
[----:B------:R-:W-:-:S04]  /*0b50*/  @P0 SEL R2, RZ, 0x1, P1 ;  /* 0x00000001ff020807 */ /* 0x000fc80000800000 */
[----:B------:R-:W-:-:S07]  /*0b60*/  @P0 PRMT R5, R2, 0x7610, R5 ;  /* 0x0000761002050816 */ /* 0x000fce0000000005 */
.L_x_4:
[----:B------:R-:W-:Y:S05]  /*0b70*/  BSYNC.RECONVERGENT B0 ;  /* 0x0000000000007941 */ /* 0x000fea0003800200 */
.L_x_0:
[----:B------:R-:W0:Y:S02]  /*0b80*/  LDCU.64 UR6, c[0x0][0x388] ;  /* 0x00007100ff0677ac */ /* 0x000e240008000a00 */
[----:B0-----:R-:W-:-:S04]  /*0b90*/  IADD3 R10, P0, PT, R10, UR6, RZ ;  /* 0x000000060a0a7c10 */ /* 0x001fc8000ff1e0ff */
[----:B------:R-:W-:-:S05]  /*0ba0*/  IADD3.X R11, PT, PT, R0, UR7, RZ, P0, !PT ;  /* 0x00000007000b7c10 */ /* 0x000fca00087fe4ff */
[----:B------:R-:W-:Y:S01]  /*0bb0*/  STG.E.U16 desc[UR4][R10.64], R5 ;  /* 0x000000050a007986 */ /* 0x000fe2000c101504 */
[----:B------:R-:W-:Y:S05]  /*0bc0*/  EXIT ;  /* 0x000000000000794d */ /* 0x000fea0003800000 */
.L_x_5:
[----:B------:R-:W-:-:S00]  /*0bd0*/  BRA `(.L_x_5) ;  /* 0xfffffffc00fc7947 */ /* 0x000fc0000383ffff */
[----:B------:R-:W-:-:S00]  /*0be0*/  NOP ;  /* 0x0000000000007918 */ /* 0x000fc00000000000 */
        /* <DEDUP_REMOVED lines=9> */
.L_x_15:


//--------------------- .text._Z12setup_kernelP17curandStateXORWOW --------------------------
	.section	.text._Z12setup_kernelP17curandStateXORWOW,"ax",@progbits
	.align	128
        .global         _Z12setup_kernelP17curandStateXORWOW
        .type           _Z12setup_kernelP17curandStateXORWOW,@function
        .size           _Z12setup_kernelP17curandStateXORWOW,(.L_x_16 - _Z12setup_kernelP17curandStateXORWOW)
        .other          _Z12setup_kernelP17curandStateXORWOW,@"STO_CUDA_ENTRY STV_DEFAULT"
_Z12setup_kernelP17curandStateXORWOW:
.text._Z12setup_kernelP17curandStateXORWOW:
[----:B------:R-:W-:Y:S01]  /*0000*/  LDC R1, c[0x0][0x37c] ;  /* 0x0000df00ff017b82 */ /* 0x000fe20000000800 */
[----:B------:R-:W0:Y:S07]  /*0010*/  S2R R3, SR_TID.Y ;  /* 0x0000000000037919 */ /* 0x000e2e0000002200 */
[----:B------:R-:W0:Y:S01]  /*0020*/  S2UR UR4, SR_CTAID.Y ;  /* 0x00000000000479c3 */ /* 0x000e220000002600 */
[----:B------:R-:W-:Y:S01]  /*0030*/  IMAD.MOV.U32 R2, RZ, RZ, -0x1493acc8 ;  /* 0xeb6c5338ff027424 */ /* 0x000fe200078e00ff */
[----:B------:R-:W-:Y:S01]  /*0040*/  BSSY.RECONVERGENT B0, `(.L_x_6) ;  /* 0x00000e6000007945 */ /* 0x000fe20003800200 */
[----:B------:R-:W1:Y:S01]  /*0050*/  S2R R13, SR_TID.X ;  /* 0x00000000000d7919 */ /* 0x000e620000002100 */
[----:B------:R-:W-:-:S02]  /*0060*/  IMAD.MOV.U32 R4, RZ, RZ, 0x4ef22c5 ;  /* 0x04ef22c5ff047424 */ /* 0x000fc400078e00ff */
[----:B------:R-:W-:Y:S02]  /*0070*/  IMAD.MOV.U32 R8, RZ, RZ, -0x23270784 ;  /* 0xdcd8f87cff087424 */ /* 0x000fe400078e00ff */
[----:B------:R-:W0:Y:S01]  /*0080*/  LDC R0, c[0x0][0x364] ;  /* 0x0000d900ff007b82 */ /* 0x000e220000000800 */
[----:B------:R-:W1:Y:S01]  /*0090*/  LDCU UR7, c[0x0][0x360] ;  /* 0x00006c00ff0777ac */ /* 0x000e620008000800 */
[----:B------:R-:W-:-:S06]  /*00a0*/  IMAD.MOV.U32 R9, RZ, RZ, 0x11cdb639 ;  /* 0x11cdb639ff097424 */ /* 0x000fcc00078e00ff */
[----:B------:R-:W2:Y:S08]  /*00b0*/  S2UR UR6, SR_CTAID.X ;  /* 0x00000000000679c3 */ /* 0x000eb00000002500 */
[----:B------:R-:W2:Y:S08]  /*00c0*/  LDC R5, c[0x0][0x370] ;  /* 0x0000dc00ff057b82 */ /* 0x000eb00000000800 */
[----:B------:R-:W3:Y:S01]  /*00d0*/  LDC.64 R6, c[0x0][0x380] ;  /* 0x0000e000ff067b82 */ /* 0x000ee20000000a00 */
[----:B0-----:R-:W-:Y:S01]  /*00e0*/  IMAD R0, R0, UR4, R3 ;  /* 0x0000000400007c24 */ /* 0x001fe2000f8e0203 */
[----:B------:R-:W0:Y:S01]  /*00f0*/  LDCU.64 UR4, c[0x0][0x358] ;  /* 0x00006b00ff0477ac */ /* 0x000e220008000a00 */
[----:B------:R-:W-:-:S02]  /*0100*/  IMAD.MOV.U32 R3, RZ, RZ, 0x18d14435 ;  /* 0x18d14435ff037424 */ /* 0x000fc400078e00ff */
[----:B--2---:R-:W-:Y:S02]  /*0110*/  IMAD R0, R0, R5, UR6 ;  /* 0x0000000600007e24 */ /* 0x004fe4000f8e0205 */
[----:B------:R-:W-:Y:S02]  /*0120*/  IMAD.MOV.U32 R5, RZ, RZ, -0x75bd8fc ;  /* 0xf8a42704ff057424 */ /* 0x000fe400078e00ff */
[----:B-1----:R-:W-:-:S04]  /*0130*/  IMAD R13, R0, UR7, R13 ;  /* 0x00000007000d7c24 */ /* 0x002fc8000f8e020d */
[C---:B---3--:R-:W-:Y:S01]  /*0140*/  IMAD.WIDE R6, R13.reuse, 0x30, R6 ;  /* 0x000000300d067825 */ /* 0x048fe200078e0206 */
[----:B------:R-:W-:-:S04]  /*0150*/  ISETP.NE.AND P0, PT, R13, RZ, PT ;  /* 0x000000ff0d00720c */ /* 0x000fc80003f05270 */
[----:B0-----:R0:W-:Y:S04]  /*0160*/  STG.E.64 desc[UR4][R6.64], R2 ;  /* 0x0000000206007986 */ /* 0x0011e8000c101b04 */
[----:B------:R0:W-:Y:S04]  /*0170*/  STG.E.64 desc[UR4][R6.64+0x8], R4 ;  /* 0x0000080406007986 */ /* 0x0001e8000c101b04 */
[----:B------:R0:W-:Y:S01]  /*0180*/  STG.E.64 desc[UR4][R6.64+0x10], R8 ;  /* 0x0000100806007986 */ /* 0x0001e2000c101b04 */
[----:B------:R-:W-:Y:S05]  /*0190*/  @!P0 BRA `(.L_x_7) ;  /* 0x0000000c00408947 */ /* 0x000fea0003800000 */
[----:B------:R-:W-:Y:S01]  /*01a0*/  SHF.R.S32.HI R0, RZ, 0x1f, R13 ;  /* 0x0000001fff007819 */ /* 0x000fe2000001140d */
[----:B------:R-:W-:-:S07]  /*01b0*/  IMAD.MOV.U32 R12, RZ, RZ, RZ ;  /* 0x000000ffff0c7224 */ /* 0x000fce00078e00ff */
.L_x_13:
[----:B0-----:R-:W-:Y:S01]  /*01c0*/  LOP3.LUT R2, R13, 0x3, RZ, 0xc0, !PT ;  /* 0x000000030d027812 */ /* 0x001fe200078ec0ff */
[----:B------:R-:W-:Y:S03]  /*01d0*/  BSSY.RECONVERGENT B1, `(.L_x_8) ;  /* 0x00000c6000017945 */ /* 0x000fe60003800200 */
[----:B------:R-:W-:-:S04]  /*01e0*/  ISETP.NE.U32.AND P0, PT, R2, RZ, PT ;  /* 0x000000ff0200720c */ /* 0x000fc80003f05070 */
[----:B------:R-:W-:-:S13]  /*01f0*/  ISETP.NE.AND.EX P0, PT, RZ, RZ, PT, P0 ;  /* 0x000000ffff00720c */ /* 0x000fda0003f05300 */
[----:B------:R-:W-:Y:S05]  /*0200*/  @!P0 BRA `(.L_x_9) ;  /* 0x0000000c00088947 */ /* 0x000fea0003800000 */
[----:B------:R-:W0:Y:S01]  /*0210*/  LDC.64 R8, c[0x4][RZ] ;  /* 0x01000000ff087b82 */ /* 0x000e220000000a00 */
[----:B------:R-:W-:Y:S02]  /*0220*/  IMAD.MOV.U32 R14, RZ, RZ, RZ ;  /* 0x000000ffff0e7224 */ /* 0x000fe400078e00ff */
[----:B0-----:R-:W-:-:S07]  /*0230*/  IMAD.WIDE.U32 R8, R12, 0xc80, R8 ;  /* 0x00000c800c087825 */ /* 0x001fce00078e0008 */
.L_x_12:
[----:B0-----:R-:W-:Y:S01]  /*0240*/  IMAD.MOV.U32 R15, RZ, RZ, RZ ;  /* 0x000000ffff0f7224 */ /* 0x001fe200078e00ff */
[----:B------:R-:W-:Y:S01]  /*0250*/  CS2R R2, SRZ ;  /* 0x0000000000027805 */ /* 0x000fe2000001ff00 */
[----:B------:R-:W-:Y:S01]  /*0260*/  IMAD.MOV.U32 R17, RZ, RZ, RZ ;  /* 0x000000ffff117224 */ /* 0x000fe200078e00ff */
[----:B------:R-:W-:-:S07]  /*0270*/  CS2R R4, SRZ ;  /* 0x0000000000047805 */ /* 0x000fce000001ff00 */
.L_x_11:
[----:B------:R-:W-:-:S05]  /*0280*/  IMAD.WIDE.U32 R10, R17, 0x4, R6 ;  /* 0x00000004110a7825 */ /* 0x000fca00078e0006 */
[----:B------:R0:W5:Y:S01]  /*0290*/  LDG.E R16, desc[UR4][R10.64+0x4] ;  /* 0x000004040a107981 */ /* 0x000162000c1e1900 */
[----:B------:R-:W-:-:S07]  /*02a0*/  IMAD.MOV.U32 R19, RZ, RZ, RZ ;  /* 0x000000ffff137224 */ /* 0x000fce00078e00ff */
.L_x_10:
[----:B-----5:R-:W-:Y:S01]  /*02b0*/  SHF.R.U32.HI R24, RZ, R19, R16 ;  /* 0x00000013ff187219 */ /* 0x020fe20000011610 */
[----:B0-----:R-:W-:-:S03]  /*02c0*/  IMAD.SHL.U32 R10, R17, 0x20, RZ ;  /* 0x00000020110a7824 */ /* 0x001fc600078e00ff */
[----:B------:R-:W-:Y:S01]  /*02d0*/  LOP3.LUT R11, R24, 0x1, RZ, 0xc0, !PT ;  /* 0x00000001180b7812 */ /* 0x000fe200078ec0ff */
[----:B------:R-:W-:-:S03]  /*02e0*/  IMAD.IADD R10, R10, 0x1, R19 ;  /* 0x000000010a0a7824 */ /* 0x000fc600078e0213 */
[----:B------:R-:W-:Y:S01]  /*02f0*/  ISETP.NE.U32.AND P0, PT, R11, 0x1, PT ;  /* 0x000000010b00780c */ /* 0x000fe20003f05070 */
[----:B------:R-:W-:-:S03]  /*0300*/  IMAD R11, R10, 0x5, RZ ;  /* 0x000000050a0b7824 */ /* 0x000fc600078e02ff */
[----:B------:R-:W-:Y:S01]  /*0310*/  R2P PR, R24, 0x7e ;  /* 0x0000007e18007804 */ /* 0x000fe20000000000 */
[----:B------:R-:W-:-:S08]  /*0320*/  IMAD.WIDE.U32 R10, R11, 0x4, R8 ;  /* 0x000000040b0a7825 */ /* 0x000fd000078e0008 */
[----:B------:R-:W2:Y:S04]  /*0330*/  @!P0 LDG.E R18, desc[UR4][R10.64] ;  /* 0x000000040a128981 */ /* 0x000ea8000c1e1900 */
[----:B------:R-:W3:Y:S04]  /*0340*/  @!P0 LDG.E R20, desc[UR4][R10.64+0x10] ;  /* 0x000010040a148981 */ /* 0x000ee8000c1e1900 */
[----:B------:R-:W4:Y:S04]  /*0350*/  @P1 LDG.E R22, desc[UR4][R10.64+0x14] ;  /* 0x000014040a161981 */ /* 0x000f28000c1e1900 */
[----:B------:R-:W4:Y:S04]  /*0360*/  @P2 LDG.E R26, desc[UR4][R10.64+0x28] ;  /* 0x000028040a1a2981 */ /* 0x000f28000c1e1900 */
[----:B------:R-:W4:Y:S04]  /*0370*/  @!P0 LDG.E R21, desc[UR4][R10.64+0x4] ;  /* 0x000004040a158981 */ /* 0x000f28000c1e1900 */
[----:B------:R-:W4:Y:S04]  /*0380*/  @!P0 LDG.E R23, desc[UR4][R10.64+0xc] ;  /* 0x00000c040a178981 */ /* 0x000f28000c1e1900 */
[----:B------:R-:W4:Y:S04]  /*0390*/  @P1 LDG.E R25, desc[UR4][R10.64+0x18] ;  /* 0x000018040a191981 */ /* 0x000f28000c1e1900 */
[----:B------:R-:W4:Y:S04]  /*03a0*/  @P3 LDG.E R28, desc[UR4][R10.64+0x3c] ;  /* 0x00003c040a1c3981 */ /* 0x000f28000c1e1900 */
[----:B------:R-:W4:Y:S01]  /*03b0*/  @P6 LDG.E R27, desc[UR4][R10.64+0x7c] ;  /* 0x00007c040a1b6981 */ /* 0x000f22000c1e1900 */
[----:B--2---:R-:W-:-:S03]  /*03c0*/  @!P0 LOP3.LUT R15, R15, R18, RZ, 0x3c, !PT ;  /* 0x000000120f0f8212 */ /* 0x004fc600078e3cff */
[----:B------:R-:W2:Y:S01]  /*03d0*/  @!P0 LDG.E R18, desc[UR4][R10.64+0x8] ;  /* 0x000008040a128981 */ /* 0x000ea2000c1e1900 */
[----:B---3--:R-:W-:-:S03]  /*03e0*/  @!P0 LOP3.LUT R3, R3, R20, RZ, 0x3c, !PT ;  /* 0x0000001403038212 */ /* 0x008fc600078e3cff */
[----:B------:R-:W3:Y:S01]  /*03f0*/  @P1 LDG.E R20, desc[UR4][R10.64+0x24] ;  /* 0x000024040a141981 */ /* 0x000ee2000c1e1900 */
[----:B----4-:R-:W-:-:S03]  /*0400*/  @P1 LOP3.LUT R15, R15, R22, RZ, 0x3c, !PT ;  /* 0x000000160f0f1212 */ /* 0x010fc600078e3cff */
[----:B------:R-:W4:Y:S01]  /*0410*/  @P2 LDG.E R22, desc[UR4][R10.64+0x38] ;  /* 0x000038040a162981 */ /* 0x000f22000c1e1900 */
[----:B------:R-:W-:-:S03]  /*0420*/  @P2 LOP3.LUT R15, R15, R26, RZ, 0x3c, !PT ;  /* 0x0000001a0f0f2212 */ /* 0x000fc600078e3cff */
[----:B------:R-:W4:Y:S01]  /*0430*/  @P4 LDG.E R26, desc[UR4][R10.64+0x50] ;  /* 0x000050040a1a4981 */ /* 0x000f22000c1e1900 */
[----:B------:R-:W-:-:S03]  /*0440*/  @!P0 LOP3.LUT R4, R4, R21, RZ, 0x3c, !PT ;  /* 0x0000001504048212 */ /* 0x000fc600078e3cff */
[----:B------:R-:W4:Y:S01]  /*0450*/  @P1 LDG.E R21, desc[UR4][R10.64+0x20] ;  /* 0x000020040a151981 */ /* 0x000f22000c1e1900 */
[----:B------:R-:W-:-:S03]  /*0460*/  @!P0 LOP3.LUT R2, R2, R23, RZ, 0x3c, !PT ;  /* 0x0000001702028212 */ /* 0x000fc600078e3cff */
[----:B------:R-:W4:Y:S01]  /*0470*/  @P2 LDG.E R23, desc[UR4][R10.64+0x2c] ;  /* 0x00002c040a172981 */ /* 0x000f22000c1e1900 */
[----:B------:R-:W-:-:S03]  /*0480*/  @P1 LOP3.LUT R4, R4, R25, RZ, 0x3c, !PT ;  /* 0x0000001904041212 */ /* 0x000fc600078e3cff */
[----:B------:R-:W4:Y:S01]  /*0490*/  @P2 LDG.E R25, desc[UR4][R10.64+0x34] ;  /* 0x000034040a192981 */ /* 0x000f22000c1e1900 */
[----:B--2---:R-:W-:-:S03]  /*04a0*/  @!P0 LOP3.LUT R5, R5, R18, RZ, 0x3c, !PT ;  /* 0x0000001205058212 */ /* 0x004fc600078e3cff */
[----:B------:R-:W2:Y:S01]  /*04b0*/  @P1 LDG.E R18, desc[UR4][R10.64+0x1c] ;  /* 0x00001c040a121981 */ /* 0x000ea2000c1e1900 */
[----:B---3--:R-:W-:-:S03]  /*04c0*/  @P1 LOP3.LUT R3, R3, R20, RZ, 0x3c, !PT ;  /* 0x0000001403031212 */ /* 0x008fc600078e3cff */
[----:B------:R-:W3:Y:S01]  /*04d0*/  @P2 LDG.E R20, desc[UR4][R10.64+0x30] ;  /* 0x000030040a142981 */ /* 0x000ee2000c1e1900 */
[----:B----4-:R-:W-:-:S03]  /*04e0*/  @P2 LOP3.LUT R3, R3, R22, RZ, 0x3c, !PT ;  /* 0x0000001603032212 */ /* 0x010fc600078e3cff */
[----:B------:R-:W4:Y:S01]  /*04f0*/  @P3 LDG.E R22, desc[UR4][R10.64+0x4c] ;  /* 0x00004c040a163981 */ /* 0x000f22000c1e1900 */
[----:B------:R-:W-:-:S04]  /*0500*/  @P3 LOP3.LUT R15, R15, R28, RZ, 0x3c, !PT ;  /* 0x0000001c0f0f3212 */ /* 0x000fc800078e3cff */
[----:B------:R-:W-:Y:S02]  /*0510*/  @P4 LOP3.LUT R15, R15, R26, RZ, 0x3c, !PT ;  /* 0x0000001a0f0f4212 */ /* 0x000fe400078e3cff */
[----:B------:R-:W-:Y:S01]  /*0520*/  @P1 LOP3.LUT R2, R2, R21, RZ, 0x3c, !PT ;  /* 0x0000001502021212 */ /* 0x000fe200078e3cff */
[----:B------:R-:W4:Y:S04]  /*0530*/  @P5 LDG.E R26, desc[UR4][R10.64+0x64] ;  /* 0x000064040a1a5981 */ /* 0x000f28000c1e1900 */
[----:B------:R-:W4:Y:S01]  /*0540*/  @P3 LDG.E R21, desc[UR4][R10.64+0x40] ;  /* 0x000040040a153981 */ /* 0x000f22000c1e1900 */
[----:B------:R-:W-:Y:S02]  /*0550*/  @P2 LOP3.LUT R4, R4, R23, RZ, 0x3c, !PT ;  /* 0x0000001704042212 */ /* 0x000fe400078e3cff */
[----:B------:R-:W-:Y:S01]  /*0560*/  @P2 LOP3.LUT R2, R2, R25, RZ, 0x3c, !PT ;  /* 0x0000001902022212 */ /* 0x000fe200078e3cff */
[----:B------:R-:W4:Y:S04]  /*0570*/  @P3 LDG.E R23, desc[UR4][R10.64+0x48] ;  /* 0x000048040a173981 */ /* 0x000f28000c1e1900 */
[----:B------:R-:W4:Y:S01]  /*0580*/  @P4 LDG.E R25, desc[UR4][R10.64+0x54] ;  /* 0x000054040a194981 */ /* 0x000f22000c1e1900 */
[----:B--2---:R-:W-:-:S03]  /*0590*/  @P1 LOP3.LUT R5, R5, R18, RZ, 0x3c, !PT ;  /* 0x0000001205051212 */ /* 0x004fc600078e3cff */
[----:B------:R-:W2:Y:S01]  /*05a0*/  @P3 LDG.E R18, desc[UR4][R10.64+0x44] ;  /* 0x000044040a123981 */ /* 0x000ea2000c1e1900 */
[----:B---3--:R-:W-:-:S03]  /*05b0*/  @P2 LOP3.LUT R5, R5, R20, RZ, 0x3c, !PT ;  /* 0x0000001405052212 */ /* 0x008fc600078e3cff */
[----:B------:R-:W3:Y:S01]  /*05c0*/  @P4 LDG.E R20, desc[UR4][R10.64+0x58] ;  /* 0x000058040a144981 */ /* 0x000ee2000c1e1900 */
[----:B----4-:R-:W-:-:S03]  /*05d0*/  @P3 LOP3.LUT R3, R3, R22, RZ, 0x3c, !PT ;  /* 0x0000001603033212 */ /* 0x010fc600078e3cff */
[----:B------:R-:W4:Y:S01]  /*05e0*/  @P4 LDG.E R22, desc[UR4][R10.64+0x60] ;  /* 0x000060040a164981 */ /* 0x000f22000c1e1900 */
[----:B------:R-:W-:Y:S02]  /*05f0*/  LOP3.LUT P0, RZ, R24, 0x80, RZ, 0xc0, !PT ;  /* 0x0000008018ff7812 */ /* 0x000fe4000780c0ff */
[----:B------:R-:W-:Y:S02]  /*0600*/  @P5 LOP3.LUT R15, R15, R26, RZ, 0x3c, !PT ;  /* 0x0000001a0f0f5212 */ /* 0x000fe400078e3cff */
[----:B------:R-:W4:Y:S01]  /*0610*/  @P6 LDG.E R26, desc[UR4][R10.64+0x78] ;  /* 0x000078040a1a6981 */ /* 0x000f22000c1e1900 */
[----:B------:R-:W-:-:S03]  /*0620*/  @P3 LOP3.LUT R4, R4, R21, RZ, 0x3c, !PT ;  /* 0x0000001504043212 */ /* 0x000fc600078e3cff */
[----:B------:R-:W4:Y:S01]  /*0630*/  @P4 LDG.E R21, desc[UR4][R10.64+0x5c] ;  /* 0x00005c040a154981 */ /* 0x000f22000c1e1900 */
[----:B------:R-:W-:-:S03]  /*0640*/  @P3 LOP3.LUT R2, R2, R23, RZ, 0x3c, !PT ;  /* 0x0000001702023212 */ /* 0x000fc600078e3cff */
[----:B------:R-:W4:Y:S01]  /*0650*/  @P5 LDG.E R23, desc[UR4][R10.64+0x68] ;  /* 0x000068040a175981 */ /* 0x000f22000c1e1900 */
[----:B------:R-:W-:-:S03]  /*0660*/  @P4 LOP3.LUT R4, R4, R25, RZ, 0x3c, !PT ;  /* 0x0000001904044212 */ /* 0x000fc600078e3cff */
[----:B------:R-:W4:Y:S01]  /*0670*/  @P5 LDG.E R25, desc[UR4][R10.64+0x70] ;  /* 0x000070040a195981 */ /* 0x000f22000c1e1900 */
[----:B--2---:R-:W-:-:S03]  /*0680*/  @P3 LOP3.LUT R5, R5, R18, RZ, 0x3c, !PT ;  /* 0x0000001205053212 */ /* 0x004fc600078e3cff */
[----:B------:R-:W2:Y:S01]  /*0690*/  @P5 LDG.E R18, desc[UR4][R10.64+0x6c] ;  /* 0x00006c040a125981 */ /* 0x000ea2000c1e1900 */
[----:B---3--:R-:W-:-:S03]  /*06a0*/  @P4 LOP3.LUT R5, R5, R20, RZ, 0x3c, !PT ;  /* 0x0000001405054212 */ /* 0x008fc600078e3cff */
[----:B------:R-:W3:Y:S01]  /*06b0*/  @P5 LDG.E R20, desc[UR4][R10.64+0x74] ;  /* 0x000074040a145981 */ /* 0x000ee2000c1e1900 */
[----:B----4-:R-:W-:-:S03]  /*06c0*/  @P4 LOP3.LUT R3, R3, R22, RZ, 0x3c, !PT ;  /* 0x0000001603034212 */ /* 0x010fc600078e3cff */
[----:B------:R-:W4:Y:S01]  /*06d0*/  @P0 LDG.E R22, desc[UR4][R10.64+0x8c] ;  /* 0x00008c040a160981 */ /* 0x000f22000c1e1900 */
[----:B------:R-:W-:-:S03]  /*06e0*/  @P6 LOP3.LUT R15, R15, R26, RZ, 0x3c, !PT ;  /* 0x0000001a0f0f6212 */ /* 0x000fc600078e3cff */
        /* <DEDUP_REMOVED lines=13> */
[----:B------:R-:W-:Y:S02]  /*07c0*/  @P6 LOP3.LUT R4, R4, R27, RZ, 0x3c, !PT ;  /* 0x0000001b04046212 */ /* 0x000fe400078e3cff */
[----:B------:R-:W-:Y:S02]  /*07d0*/  @P6 LOP3.LUT R2, R2, R21, RZ, 0x3c, !PT ;  /* 0x0000001502026212 */ /* 0x000fe400078e3cff */
[----:B------:R-:W-:Y:S02]  /*07e0*/  @P0 LOP3.LUT R4, R4, R23, RZ, 0x3c, !PT ;  /* 0x0000001704040212 */ /* 0x000fe400078e3cff */
[----:B------:R-:W-:Y:S02]  /*07f0*/  @P0 LOP3.LUT R2, R2, R25, RZ, 0x3c, !PT ;  /* 0x0000001902020212 */ /* 0x000fe400078e3cff */
[----:B--2---:R-:W-:Y:S02]  /*0800*/  @P6 LOP3.LUT R5, R5, R18, RZ, 0x3c, !PT ;  /* 0x0000001205056212 */ /* 0x004fe400078e3cff */
[----:B---3--:R-:W-:-:S02]  /*0810*/  @P6 LOP3.LUT R3, R3, R20, RZ, 0x3c, !PT ;  /* 0x0000001403036212 */ /* 0x008fc400078e3cff */
[----:B----4-:R-:W-:Y:S02]  /*0820*/  @P0 LOP3.LUT R5, R5, R22, RZ, 0x3c, !PT ;  /* 0x0000001605050212 */ /* 0x010fe400078e3cff */
[----:B------:R-:W-:Y:S02]  /*0830*/  @P0 LOP3.LUT R3, R3, R26, RZ, 0x3c, !PT ;  /* 0x0000001a03030212 */ /* 0x000fe400078e3cff */
[----:B------:R-:W-:-:S13]  /*0840*/  R2P PR, R24.B1, 0x7f ;  /* 0x0000007f18007804 */ /* 0x000fda0000001000 */
[----:B------:R-:W2:Y:S04]  /*0850*/  @P0 LDG.E R18, desc[UR4][R10.64+0xa0] ;  /* 0x0000a0040a120981 */ /* 0x000ea8000c1e1900 */
[----:B------:R-:W3:Y:S04]  /*0860*/  @P1 LDG.E R22, desc[UR4][R10.64+0xb4] ;  /* 0x0000b4040a161981 */ /* 0x000ee8000c1e1900 */
[----:B------:R-:W4:Y:S04]  /*0870*/  @P2 LDG.E R26, desc[UR4][R10.64+0xc8] ;  /* 0x0000c8040a1a2981 */ /* 0x000f28000c1e1900 */
[----:B------:R-:W4:Y:S04]  /*0880*/  @P3 LDG.E R28, desc[UR4][R10.64+0xdc] ;  /* 0x0000dc040a1c3981 */ /* 0x000f28000c1e1900 */
[----:B------:R-:W4:Y:S04]  /*0890*/  @P0 LDG.E R23, desc[UR4][R10.64+0xa4] ;  /* 0x0000a4040a170981 */ /* 0x000f28000c1e1900 */
[----:B------:R-:W4:Y:S04]  /*08a0*/  @P0 LDG.E R20, desc[UR4][R10.64+0xa8] ;  /* 0x0000a8040a140981 */ /* 0x000f28000c1e1900 */
[----:B------:R-:W4:Y:S04]  /*08b0*/  @P4 LDG.E R25, desc[UR4][R10.64+0xf0] ;  /* 0x0000f0040a194981 */ /* 0x000f28000c1e1900 */
        /* <DEDUP_REMOVED lines=21> */
[----:B------:R-:W-:Y:S02]  /*0a10*/  LOP3.LUT P0, RZ, R24, 0x8000, RZ, 0xc0, !PT ;  /* 0x0000800018ff7812 */ /* 0x000fe4000780c0ff */
[----:B----4-:R-:W-:Y:S01]  /*0a20*/  @P5 LOP3.LUT R15, R15, R26, RZ, 0x3c, !PT ;  /* 0x0000001a0f0f5212 */ /* 0x010fe200078e3cff */
[----:B------:R-:W4:Y:S04]  /*0a30*/  @P3 LDG.E R24, desc[UR4][R10.64+0xe4] ;  /* 0x0000e4040a183981 */ /* 0x000f28000c1e1900 */
[----:B------:R-:W2:Y:S01]  /*0a40*/  @P6 LDG.E R26, desc[UR4][R10.64+0x118] ;  /* 0x000118040a1a6981 */ /* 0x000ea2000c1e1900 */
        /* <DEDUP_REMOVED lines=8> */
[----:B---3--:R-:W-:-:S03]  /*0ad0*/  @P2 LOP3.LUT R3, R3, R22, RZ, 0x3c, !PT ;  /* 0x0000001603032212 */ /* 0x008fc600078e3cff */
[----:B------:R-:W3:Y:S01]  /*0ae0*/  @P4 LDG.E R22, desc[UR4][R10.64+0x100] ;  /* 0x000100040a164981 */ /* 0x000ee2000c1e1900 */
[----:B--2---:R-:W-:-:S03]  /*0af0*/  @P6 LOP3.LUT R15, R15, R26, RZ, 0x3c, !PT ;  /* 0x0000001a0f0f6212 */ /* 0x004fc600078e3cff */
[----:B------:R-:W2:Y:S01]  /*0b00*/  @P0 LDG.E R26, desc[UR4][R10.64+0x12c] ;  /* 0x00012c040a1a0981 */ /* 0x000ea2000c1e1900 */
[----:B----4-:R-:W-:-:S03]  /*0b10*/  @P2 LOP3.LUT R2, R2, R23, RZ, 0x3c, !PT ;  /* 0x0000001702022212 */ /* 0x010fc600078e3cff */
[----:B------:R-:W4:Y:S01]  /*0b20*/  @P4 LDG.E R23, desc[UR4][R10.64+0xfc] ;  /* 0x0000fc040a174981 */ /* 0x000f22000c1e1900 */
[----:B------:R-:W-:-:S03]  /*0b30*/  @P2 LOP3.LUT R5, R5, R20, RZ, 0x3c, !PT ;  /* 0x0000001405052212 */ /* 0x000fc600078e3cff */
[----:B------:R-:W4:Y:S01]  /*0b40*/  @P4 LDG.E R20, desc[UR4][R10.64+0xf8] ;  /* 0x0000f8040a144981 */ /* 0x000f22000c1e1900 */
[----:B------:R-:W-:Y:S02]  /*0b50*/  @P3 LOP3.LUT R2, R2, R27, RZ, 0x3c, !PT ;  /* 0x0000001b02023212 */ /* 0x000fe400078e3cff */
[----:B------:R-:W-:Y:S01]  /*0b60*/  @P3 LOP3.LUT R4, R4, R25, RZ, 0x3c, !PT ;  /* 0x0000001904043212 */ /* 0x000fe200078e3cff */
[----:B------:R-:W4:Y:S01]  /*0b70*/  @P5 LDG.E R27, desc[UR4][R10.64+0x110] ;  /* 0x000110040a1b5981 */ /* 0x000f22000c1e1900 */
[----:B------:R-:W-:-:S03]  /*0b80*/  @P3 LOP3.LUT R5, R5, R24, RZ, 0x3c, !PT ;  /* 0x0000001805053212 */ /* 0x000fc600078e3cff */
[----:B------:R-:W4:Y:S04]  /*0b90*/  @P5 LDG.E R25, desc[UR4][R10.64+0x108] ;  /* 0x000108040a195981 */ /* 0x000f28000c1e1900 */
        /* <DEDUP_REMOVED lines=19> */
[----:B------:R-:W-:-:S05]  /*0cd0*/  VIADD R19, R19, 0x10 ;  /* 0x0000001013137836 */ /* 0x000fca0000000000 */
[----:B------:R-:W-:Y:S02]  /*0ce0*/  ISETP.NE.AND P1, PT, R19, 0x20, PT ;  /* 0x000000201300780c */ /* 0x000fe40003f25270 */
[----:B------:R-:W-:Y:S02]  /*0cf0*/  @P5 LOP3.LUT R3, R3, R18, RZ, 0x3c, !PT ;  /* 0x0000001203035212 */ /* 0x000fe400078e3cff */
[----:B------:R-:W-:Y:S02]  /*0d00*/  @P6 LOP3.LUT R4, R4, R21, RZ, 0x3c, !PT ;  /* 0x0000001504046212 */ /* 0x000fe400078e3cff */
[----:B---3--:R-:W-:-:S04]  /*0d10*/  @P6 LOP3.LUT R3, R3, R22, RZ, 0x3c, !PT ;  /* 0x0000001603036212 */ /* 0x008fc800078e3cff */
[----:B--2---:R-:W-:Y:S02]  /*0d20*/  @P0 LOP3.LUT R3, R3, R26, RZ, 0x3c, !PT ;  /* 0x0000001a03030212 */ /* 0x004fe400078e3cff */
[----:B----4-:R-:W-:Y:S02]  /*0d30*/  @P6 LOP3.LUT R2, R2, R23, RZ, 0x3c, !PT ;  /* 0x0000001702026212 */ /* 0x010fe400078e3cff */
[----:B------:R-:W-:Y:S02]  /*0d40*/  @P6 LOP3.LUT R5, R5, R20, RZ, 0x3c, !PT ;  /* 0x0000001405056212 */ /* 0x000fe400078e3cff */
[----:B------:R-:W-:Y:S02]  /*0d50*/  @P0 LOP3.LUT R2, R2, R27, RZ, 0x3c, !PT ;  /* 0x0000001b02020212 */ /* 0x000fe400078e3cff */
[----:B------:R-:W-:Y:S02]  /*0d60*/  @P0 LOP3.LUT R4, R4, R25, RZ, 0x3c, !PT ;  /* 0x0000001904040212 */ /* 0x000fe400078e3cff */
[----:B------:R-:W-:Y:S01]  /*0d70*/  @P0 LOP3.LUT R5, R5, R24, RZ, 0x3c, !PT ;  /* 0x0000001805050212 */ /* 0x000fe200078e3cff */
[----:B------:R-:W-:Y:S06]  /*0d80*/  @P1 BRA `(.L_x_10) ;  /* 0xfffffff400481947 */ /* 0x000fec000383ffff */
[----:B------:R-:W-:-:S05]  /*0d90*/  VIADD R17, R17, 0x1 ;  /* 0x0000000111117836 */ /* 0x000fca0000000000 */
[----:B------:R-:W-:-:S13]  /*0da0*/  ISETP.NE.AND P0, PT, R17, 0x5, PT ;  /* 0x000000051100780c */ /* 0x000fda0003f05270 */
[----:B------:R-:W-:Y:S05]  /*0db0*/  @P0 BRA `(.L_x_11) ;  /* 0xfffffff400300947 */ /* 0x000fea000383ffff */
[----:B------:R0:W-:Y:S01]  /*0dc0*/  STG.E.64 desc[UR4][R6.64+0x8], R4 ;  /* 0x0000080406007986 */ /* 0x0001e2000c101b04 */
[----:B------:R-:W-:Y:S01]  /*0dd0*/  VIADD R14, R14, 0x1 ;  /* 0x000000010e0e7836 */ /* 0x000fe20000000000 */
[----:B------:R-:W-:Y:S02]  /*0de0*/  LOP3.LUT R11, R13, 0x3, RZ, 0xc0, !PT ;  /* 0x000000030d0b7812 */ /* 0x000fe400078ec0ff */
[----:B------:R0:W-:Y:S02]  /*0df0*/  STG.E.64 desc[UR4][R6.64+0x10], R2 ;  /* 0x0000100206007986 */ /* 0x0001e4000c101b04 */
[----:B------:R-:W-:Y:S02]  /*0e00*/  ISETP.GE.U32.AND P0, PT, R14, R11, PT ;  /* 0x0000000b0e00720c */ /* 0x000fe40003f06070 */
[----:B------:R0:W-:Y:S11]  /*0e10*/  STG.E desc[UR4][R6.64+0x4], R15 ;  /* 0x0000040f06007986 */ /* 0x0001f6000c101904 */
[----:B------:R-:W-:Y:S05]  /*0e20*/  @!P0 BRA `(.L_x_12) ;  /* 0xfffffff400048947 */ /* 0x000fea000383ffff */
.L_x_9:
[----:B------:R-:W-:Y:S05]  /*0e30*/  BSYNC.RECONVERGENT B1 ;  /* 0x0000000000017941 */ /* 0x000fea0003800200 */
.L_x_8:
[C---:B------:R-:W-:Y:S01]  /*0e40*/  ISETP.GT.U32.AND P0, PT, R13.reuse, 0x3, PT ;  /* 0x000000030d00780c */ /* 0x040fe20003f04070 */
[----:B------:R-:W-:Y:S01]  /*0e50*/  VIADD R12, R12, 0x1 ;  /* 0x000000010c0c7836 */ /* 0x000fe20000000000 */
[--C-:B------:R-:W-:Y:S02]  /*0e60*/  SHF.R.U64 R13, R13, 0x2, R0.reuse ;  /* 0x000000020d0d7819 */ /* 0x100fe40000001200 */
[----:B------:R-:W-:Y:S02]  /*0e70*/  ISETP.GT.U32.AND.EX P0, PT, R0, RZ, PT, P0 ;  /* 0x000000ff0000720c */ /* 0x000fe40003f04100 */
[----:B------:R-:W-:-:S11]  /*0e80*/  SHF.R.U32.HI R0, RZ, 0x2, R0 ;  /* 0x00000002ff007819 */ /* 0x000fd60000011600 */
[----:B------:R-:W-:Y:S05]  /*0e90*/  @P0 BRA `(.L_x_13) ;  /* 0xfffffff000c80947 */ /* 0x000fea000383ffff */
.L_x_7:
[----:B------:R-:W-:Y:S05]  /*0ea0*/  BSYNC.RECONVERGENT B0 ;  /* 0x0000000000007941 */ /* 0x000fea0003800200 */
.L_x_6:
[----:B------:R-:W-:Y:S04]  /*0eb0*/  STG.E.64 desc[UR4][R6.64+0x18], RZ ;  /* 0x000018ff06007986 */ /* 0x000fe8000c101b04 */
[----:B------:R-:W-:Y:S04]  /*0ec0*/  STG.E desc[UR4][R6.64+0x20], RZ ;  /* 0x000020ff06007986 */ /* 0x000fe8000c101904 */
[----:B------:R-:W-:Y:S01]  /*0ed0*/  STG.E.64 desc[UR4][R6.64+0x28], RZ ;  /* 0x000028ff06007986 */ /* 0x000fe2000c101b04 */
[----:B------:R-:W-:Y:S05]  /*0ee0*/  EXIT ;  /* 0x000000000000794d */ /* 0x000fea0003800000 */
.L_x_14:
        /* <DEDUP_REMOVED lines=9> */
.L_x_16:


//--------------------- .nv.global.init           --------------------------
	.section	.nv.global.init,"aw",@progbits
	.align	4
.nv.global.init:
	.type		mrg32k3aM1SubSeq,@object
	.size		mrg32k3aM1SubSeq,(mrg32k3aM2SubSeq - mrg32k3aM1SubSeq)
mrg32k3aM1SubSeq:
        /*0000*/ 	.byte	0x0b, 0xcc, 0xee, 0x04, 0x73, 0x29, 0x8b, 0x6f, 0xf6, 0x53, 0x03, 0xf6, 0x23, 0xf6, 0xea, 0xda
        /* <DEDUP_REMOVED lines=125> */
	.type		mrg32k3aM2SubSeq,@object
	.size		mrg32k3aM2SubSeq,(mrg32k3aM1 - mrg32k3aM2SubSeq)
mrg32k3aM2SubSeq:
        /* <DEDUP_REMOVED lines=126> */
	.type		mrg32k3aM1,@object
	.size		mrg32k3aM1,(mrg32k3aM1Seq - mrg32k3aM1)
mrg32k3aM1:
        /* <DEDUP_REMOVED lines=144> */
	.type		mrg32k3aM1Seq,@object
	.size		mrg32k3aM1Seq,(mrg32k3aM2 - mrg32k3aM1Seq)
mrg32k3aM1Seq:
        /* <DEDUP_REMOVED lines=144> */
	.type		mrg32k3aM2,@object
	.size		mrg32k3aM2,(mrg32k3aM2Seq - mrg32k3aM2)
mrg32k3aM2:
        /* <DEDUP_REMOVED lines=144> */
	.type		mrg32k3aM2Seq,@object
	.size		mrg32k3aM2Seq,(precalc_xorwow_matrix - mrg32k3aM2Seq)
mrg32k3aM2Seq:
        /* <DEDUP_REMOVED lines=144> */
	.type		precalc_xorwow_matrix,@object
	.size		precalc_xorwow_matrix,(precalc_xorwow_offset_matrix - precalc_xorwow_matrix)
precalc_xorwow_matrix:
        /* <DEDUP_REMOVED lines=6400> */
	.type		precalc_xorwow_offset_matrix,@object
	.size		precalc_xorwow_offset_matrix,(.L_1 - precalc_xorwow_offset_matrix)
precalc_xorwow_offset_matrix:
        /* <DEDUP_REMOVED lines=6400> */
.L_1:


//--------------------- .nv.shared.reserved.0     --------------------------
	.section	.nv.shared.reserved.0,"aw",@nobits
	.weak		__nv_reservedSMEM_offset_0_alias
	.size		__nv_reservedSMEM_offset_0_alias, 0, 64
	.other		__nv_reservedSMEM_offset_0_alias,@"STO_CUDA_RESERVED_SHARED STV_DEFAULT"
__nv_reservedSMEM_offset_0_alias:
	.zero		0
	.zero		64


//--------------------- .nv.constant0._Z6updatePsS_P17curandStateXORWOW --------------------------
	.section	.nv.constant0._Z6updatePsS_P17curandStateXORWOW,"a",@progbits
	.sectionflags	@""
	.align	4
.nv.constant0._Z6updatePsS_P17curandStateXORWOW:
	.zero		920


//--------------------- .nv.constant0._Z12setup_kernelP17curandStateXORWOW --------------------------
	.section	.nv.constant0._Z12setup_kernelP17curandStateXORWOW,"a",@progbits
	.sectionflags	@""
	.align	4
.nv.constant0._Z12setup_kernelP17curandStateXORWOW:
	.zero		904


//--------------------- SYMBOLS --------------------------

	.type		.nv.reservedSmem.offset0,@object
	.size		.nv.reservedSmem.offset0,0x4
